//
// Generated by NVIDIA NVVM Compiler
//
// Compiler Build ID: CL-36424714
// Cuda compilation tools, release 13.0, V13.0.88
// Based on NVVM 20.0.0
//

.version 9.0
.target sm_100
.address_size 64

	// .globl	_Z15kernel_solve_v0PdPiS0_S_S_S_jj
.extern .func  (.param .b32 func_retval0) vprintf
(
	.param .b64 vprintf_param_0,
	.param .b64 vprintf_param_1
)
;
.extern .shared .align 16 .b8 thread_sum[];
.global .align 1 .b8 $str[36] = {74, 97, 99, 111, 98, 105, 32, 105, 116, 101, 114, 97, 116, 105, 111, 110, 32, 37, 100, 32, 45, 32, 101, 114, 114, 111, 114, 32, 105, 115, 58, 32, 37, 102, 13};

.visible .entry _Z15kernel_solve_v0PdPiS0_S_S_S_jj(
	.param .u64 .ptr .align 1 _Z15kernel_solve_v0PdPiS0_S_S_S_jj_param_0,
	.param .u64 .ptr .align 1 _Z15kernel_solve_v0PdPiS0_S_S_S_jj_param_1,
	.param .u64 .ptr .align 1 _Z15kernel_solve_v0PdPiS0_S_S_S_jj_param_2,
	.param .u64 .ptr .align 1 _Z15kernel_solve_v0PdPiS0_S_S_S_jj_param_3,
	.param .u64 .ptr .align 1 _Z15kernel_solve_v0PdPiS0_S_S_S_jj_param_4,
	.param .u64 .ptr .align 1 _Z15kernel_solve_v0PdPiS0_S_S_S_jj_param_5,
	.param .u32 _Z15kernel_solve_v0PdPiS0_S_S_S_jj_param_6,
	.param .u32 _Z15kernel_solve_v0PdPiS0_S_S_S_jj_param_7
)
{
	.reg .pred 	%p<16>;
	.reg .b32 	%r<26>;
	.reg .b64 	%rd<50>;
	.reg .b64 	%fd<26>;

	ld.param.u64 	%rd25, [_Z15kernel_solve_v0PdPiS0_S_S_S_jj_param_0];
	ld.param.u64 	%rd26, [_Z15kernel_solve_v0PdPiS0_S_S_S_jj_param_1];
	ld.param.u64 	%rd27, [_Z15kernel_solve_v0PdPiS0_S_S_S_jj_param_2];
	ld.param.u64 	%rd28, [_Z15kernel_solve_v0PdPiS0_S_S_S_jj_param_3];
	ld.param.u64 	%rd29, [_Z15kernel_solve_v0PdPiS0_S_S_S_jj_param_4];
	ld.param.u64 	%rd30, [_Z15kernel_solve_v0PdPiS0_S_S_S_jj_param_5];
	ld.param.u32 	%r15, [_Z15kernel_solve_v0PdPiS0_S_S_S_jj_param_6];
	ld.param.u32 	%r16, [_Z15kernel_solve_v0PdPiS0_S_S_S_jj_param_7];
	cvta.to.global.u64 	%rd1, %rd30;
	cvta.to.global.u64 	%rd2, %rd28;
	cvta.to.global.u64 	%rd3, %rd25;
	cvta.to.global.u64 	%rd4, %rd27;
	cvta.to.global.u64 	%rd5, %rd26;
	cvta.to.global.u64 	%rd6, %rd29;
	mov.b64 	%rd31, 0;
	st.global.u64 	[%rd6], %rd31;
	setp.eq.s32 	%p1, %r16, 0;
	@%p1 bra 	$L__BB0_27;
	and.b32  	%r1, %r16, 3;
	setp.lt.u32 	%p2, %r16, 4;
	mov.b32 	%r24, 0;
	@%p2 bra 	$L__BB0_20;
	and.b32  	%r24, %r16, -4;
	neg.s32 	%r23, %r24;
	add.s64 	%rd46, %rd5, 8;
	add.s64 	%rd45, %rd4, 8;
	add.s64 	%rd44, %rd3, 16;
$L__BB0_3:
	ld.global.u32 	%r18, [%rd46+-8];
	setp.ne.s32 	%p3, %r18, %r15;
	@%p3 bra 	$L__BB0_7;
	ld.global.u32 	%r5, [%rd45+-8];
	setp.ne.s32 	%p4, %r5, %r15;
	@%p4 bra 	$L__BB0_6;
	ld.global.f64 	%fd5, [%rd44+-16];
	st.global.f64 	[%rd1], %fd5;
	bra.uni 	$L__BB0_7;
$L__BB0_6:
	ld.global.f64 	%fd1, [%rd44+-16];
	mul.wide.s32 	%rd32, %r5, 8;
	add.s64 	%rd33, %rd2, %rd32;
	ld.global.f64 	%fd2, [%rd33];
	ld.global.f64 	%fd3, [%rd6];
	fma.rn.f64 	%fd4, %fd1, %fd2, %fd3;
	st.global.f64 	[%rd6], %fd4;
$L__BB0_7:
	ld.global.u32 	%r19, [%rd46+-4];
	setp.ne.s32 	%p5, %r19, %r15;
	@%p5 bra 	$L__BB0_11;
	ld.global.u32 	%r6, [%rd45+-4];
	setp.eq.s32 	%p6, %r6, %r15;
	@%p6 bra 	$L__BB0_10;
	ld.global.f64 	%fd6, [%rd44+-8];
	mul.wide.s32 	%rd34, %r6, 8;
	add.s64 	%rd35, %rd2, %rd34;
	ld.global.f64 	%fd7, [%rd35];
	ld.global.f64 	%fd8, [%rd6];
	fma.rn.f64 	%fd9, %fd6, %fd7, %fd8;
	st.global.f64 	[%rd6], %fd9;
	bra.uni 	$L__BB0_11;
$L__BB0_10:
	ld.global.f64 	%fd10, [%rd44+-8];
	st.global.f64 	[%rd1], %fd10;
$L__BB0_11:
	ld.global.u32 	%r20, [%rd46];
	setp.ne.s32 	%p7, %r20, %r15;
	@%p7 bra 	$L__BB0_15;
	ld.global.u32 	%r7, [%rd45];
	setp.eq.s32 	%p8, %r7, %r15;
	@%p8 bra 	$L__BB0_14;
	ld.global.f64 	%fd11, [%rd44];
	mul.wide.s32 	%rd36, %r7, 8;
	add.s64 	%rd37, %rd2, %rd36;
	ld.global.f64 	%fd12, [%rd37];
	ld.global.f64 	%fd13, [%rd6];
	fma.rn.f64 	%fd14, %fd11, %fd12, %fd13;
	st.global.f64 	[%rd6], %fd14;
	bra.uni 	$L__BB0_15;
$L__BB0_14:
	ld.global.f64 	%fd15, [%rd44];
	st.global.f64 	[%rd1], %fd15;
$L__BB0_15:
	ld.global.u32 	%r21, [%rd46+4];
	setp.ne.s32 	%p9, %r21, %r15;
	@%p9 bra 	$L__BB0_19;
	ld.global.u32 	%r8, [%rd45+4];
	setp.eq.s32 	%p10, %r8, %r15;
	@%p10 bra 	$L__BB0_18;
	ld.global.f64 	%fd16, [%rd44+8];
	mul.wide.s32 	%rd38, %r8, 8;
	add.s64 	%rd39, %rd2, %rd38;
	ld.global.f64 	%fd17, [%rd39];
	ld.global.f64 	%fd18, [%rd6];
	fma.rn.f64 	%fd19, %fd16, %fd17, %fd18;
	st.global.f64 	[%rd6], %fd19;
	bra.uni 	$L__BB0_19;
$L__BB0_18:
	ld.global.f64 	%fd20, [%rd44+8];
	st.global.f64 	[%rd1], %fd20;
$L__BB0_19:
	add.s32 	%r23, %r23, 4;
	add.s64 	%rd46, %rd46, 16;
	add.s64 	%rd45, %rd45, 16;
	add.s64 	%rd44, %rd44, 32;
	setp.ne.s32 	%p11, %r23, 0;
	@%p11 bra 	$L__BB0_3;
$L__BB0_20:
	setp.eq.s32 	%p12, %r1, 0;
	@%p12 bra 	$L__BB0_27;
	mul.wide.u32 	%rd40, %r24, 8;
	add.s64 	%rd49, %rd3, %rd40;
	mul.wide.u32 	%rd41, %r24, 4;
	add.s64 	%rd48, %rd4, %rd41;
	add.s64 	%rd47, %rd5, %rd41;
	neg.s32 	%r25, %r1;
$L__BB0_22:
	.pragma "nounroll";
	ld.global.u32 	%r22, [%rd47];
	setp.ne.s32 	%p13, %r22, %r15;
	@%p13 bra 	$L__BB0_26;
	ld.global.u32 	%r13, [%rd48];
	setp.eq.s32 	%p14, %r13, %r15;
	@%p14 bra 	$L__BB0_25;
	ld.global.f64 	%fd21, [%rd49];
	mul.wide.s32 	%rd42, %r13, 8;
	add.s64 	%rd43, %rd2, %rd42;
	ld.global.f64 	%fd22, [%rd43];
	ld.global.f64 	%fd23, [%rd6];
	fma.rn.f64 	%fd24, %fd21, %fd22, %fd23;
	st.global.f64 	[%rd6], %fd24;
	bra.uni 	$L__BB0_26;
$L__BB0_25:
	ld.global.f64 	%fd25, [%rd49];
	st.global.f64 	[%rd1], %fd25;
$L__BB0_26:
	add.s64 	%rd49, %rd49, 8;
	add.s64 	%rd48, %rd48, 4;
	add.s64 	%rd47, %rd47, 4;
	add.s32 	%r25, %r25, 1;
	setp.ne.s32 	%p15, %r25, 0;
	@%p15 bra 	$L__BB0_22;
$L__BB0_27:
	ret;

}
	// .globl	_Z15kernel_solve_v1PdPiS0_S_S_S_jj
.visible .entry _Z15kernel_solve_v1PdPiS0_S_S_S_jj(
	.param .u64 .ptr .align 1 _Z15kernel_solve_v1PdPiS0_S_S_S_jj_param_0,
	.param .u64 .ptr .align 1 _Z15kernel_solve_v1PdPiS0_S_S_S_jj_param_1,
	.param .u64 .ptr .align 1 _Z15kernel_solve_v1PdPiS0_S_S_S_jj_param_2,
	.param .u64 .ptr .align 1 _Z15kernel_solve_v1PdPiS0_S_S_S_jj_param_3,
	.param .u64 .ptr .align 1 _Z15kernel_solve_v1PdPiS0_S_S_S_jj_param_4,
	.param .u64 .ptr .align 1 _Z15kernel_solve_v1PdPiS0_S_S_S_jj_param_5,
	.param .u32 _Z15kernel_solve_v1PdPiS0_S_S_S_jj_param_6,
	.param .u32 _Z15kernel_solve_v1PdPiS0_S_S_S_jj_param_7
)
{
	.reg .pred 	%p<17>;
	.reg .b32 	%r<58>;
	.reg .b64 	%rd<24>;
	.reg .b64 	%fd<87>;

	ld.param.u64 	%rd11, [_Z15kernel_solve_v1PdPiS0_S_S_S_jj_param_0];
	ld.param.u64 	%rd6, [_Z15kernel_solve_v1PdPiS0_S_S_S_jj_param_1];
	ld.param.u64 	%rd7, [_Z15kernel_solve_v1PdPiS0_S_S_S_jj_param_2];
	ld.param.u64 	%rd8, [_Z15kernel_solve_v1PdPiS0_S_S_S_jj_param_3];
	ld.param.u64 	%rd9, [_Z15kernel_solve_v1PdPiS0_S_S_S_jj_param_4];
	ld.param.u64 	%rd10, [_Z15kernel_solve_v1PdPiS0_S_S_S_jj_param_5];
	ld.param.u32 	%r29, [_Z15kernel_solve_v1PdPiS0_S_S_S_jj_param_6];
	ld.param.u32 	%r30, [_Z15kernel_solve_v1PdPiS0_S_S_S_jj_param_7];
	cvta.to.global.u64 	%rd1, %rd11;
	mov.u32 	%r1, %tid.x;
	setp.ge.u32 	%p1, %r1, %r30;
	@%p1 bra 	$L__BB1_3;
	mov.u32 	%r2, %ntid.x;
	mov.u32 	%r32, thread_sum;
	mov.u32 	%r49, %r1;
$L__BB1_2:
	shl.b32 	%r31, %r49, 3;
	add.s32 	%r33, %r32, %r31;
	mov.b64 	%rd12, 0;
	st.shared.u64 	[%r33], %rd12;
	add.s32 	%r49, %r49, %r2;
	setp.lt.u32 	%p2, %r49, %r30;
	@%p2 bra 	$L__BB1_2;
$L__BB1_3:
	setp.ge.u32 	%p3, %r1, %r30;
	bar.sync 	0;
	@%p3 bra 	$L__BB1_10;
	mov.u32 	%r5, %ntid.x;
	cvta.to.global.u64 	%rd2, %rd6;
	cvta.to.global.u64 	%rd3, %rd7;
	cvta.to.global.u64 	%rd4, %rd8;
	cvta.to.global.u64 	%rd5, %rd10;
	mov.u32 	%r36, thread_sum;
	mov.u32 	%r50, %r1;
$L__BB1_5:
	mul.wide.s32 	%rd13, %r50, 4;
	add.s64 	%rd14, %rd2, %rd13;
	ld.global.u32 	%r34, [%rd14];
	setp.ne.s32 	%p4, %r34, %r29;
	@%p4 bra 	$L__BB1_9;
	add.s64 	%rd16, %rd3, %rd13;
	ld.global.u32 	%r7, [%rd16];
	setp.ne.s32 	%p5, %r7, %r29;
	@%p5 bra 	$L__BB1_8;
	mul.wide.s32 	%rd21, %r50, 8;
	add.s64 	%rd22, %rd1, %rd21;
	ld.global.f64 	%fd17, [%rd22];
	st.global.f64 	[%rd5], %fd17;
	bra.uni 	$L__BB1_9;
$L__BB1_8:
	mul.wide.s32 	%rd17, %r50, 8;
	add.s64 	%rd18, %rd1, %rd17;
	ld.global.f64 	%fd14, [%rd18];
	mul.wide.s32 	%rd19, %r7, 8;
	add.s64 	%rd20, %rd4, %rd19;
	ld.global.f64 	%fd15, [%rd20];
	mul.f64 	%fd16, %fd14, %fd15;
	shl.b32 	%r35, %r50, 3;
	add.s32 	%r37, %r36, %r35;
	st.shared.f64 	[%r37], %fd16;
$L__BB1_9:
	add.s32 	%r50, %r50, %r5;
	setp.lt.u32 	%p6, %r50, %r30;
	@%p6 bra 	$L__BB1_5;
$L__BB1_10:
	bar.sync 	0;
	setp.ne.s32 	%p7, %r1, 0;
	@%p7 bra 	$L__BB1_25;
	setp.eq.s32 	%p8, %r30, 0;
	mov.f64 	%fd86, 0d0000000000000000;
	@%p8 bra 	$L__BB1_24;
	and.b32  	%r9, %r30, 15;
	setp.lt.u32 	%p9, %r30, 16;
	mov.f64 	%fd86, 0d0000000000000000;
	mov.b32 	%r54, 0;
	@%p9 bra 	$L__BB1_15;
	and.b32  	%r54, %r30, -16;
	mov.u32 	%r40, thread_sum;
	add.s32 	%r51, %r40, 64;
	neg.s32 	%r52, %r54;
	mov.f64 	%fd86, 0d0000000000000000;
$L__BB1_14:
	.pragma "nounroll";
	ld.shared.v2.f64 	{%fd22, %fd23}, [%r51+-64];
	add.f64 	%fd24, %fd86, %fd22;
	add.f64 	%fd25, %fd24, %fd23;
	ld.shared.v2.f64 	{%fd26, %fd27}, [%r51+-48];
	add.f64 	%fd28, %fd25, %fd26;
	add.f64 	%fd29, %fd28, %fd27;
	ld.shared.v2.f64 	{%fd30, %fd31}, [%r51+-32];
	add.f64 	%fd32, %fd29, %fd30;
	add.f64 	%fd33, %fd32, %fd31;
	ld.shared.v2.f64 	{%fd34, %fd35}, [%r51+-16];
	add.f64 	%fd36, %fd33, %fd34;
	add.f64 	%fd37, %fd36, %fd35;
	ld.shared.v2.f64 	{%fd38, %fd39}, [%r51];
	add.f64 	%fd40, %fd37, %fd38;
	add.f64 	%fd41, %fd40, %fd39;
	ld.shared.v2.f64 	{%fd42, %fd43}, [%r51+16];
	add.f64 	%fd44, %fd41, %fd42;
	add.f64 	%fd45, %fd44, %fd43;
	ld.shared.v2.f64 	{%fd46, %fd47}, [%r51+32];
	add.f64 	%fd48, %fd45, %fd46;
	add.f64 	%fd49, %fd48, %fd47;
	ld.shared.v2.f64 	{%fd50, %fd51}, [%r51+48];
	add.f64 	%fd52, %fd49, %fd50;
	add.f64 	%fd86, %fd52, %fd51;
	add.s32 	%r52, %r52, 16;
	add.s32 	%r51, %r51, 128;
	setp.ne.s32 	%p10, %r52, 0;
	@%p10 bra 	$L__BB1_14;
$L__BB1_15:
	setp.eq.s32 	%p11, %r9, 0;
	@%p11 bra 	$L__BB1_24;
	and.b32  	%r17, %r30, 7;
	setp.lt.u32 	%p12, %r9, 8;
	@%p12 bra 	$L__BB1_18;
	shl.b32 	%r41, %r54, 3;
	mov.u32 	%r42, thread_sum;
	add.s32 	%r43, %r42, %r41;
	ld.shared.f64 	%fd54, [%r43];
	add.f64 	%fd55, %fd86, %fd54;
	ld.shared.f64 	%fd56, [%r43+8];
	add.f64 	%fd57, %fd55, %fd56;
	ld.shared.f64 	%fd58, [%r43+16];
	add.f64 	%fd59, %fd57, %fd58;
	ld.shared.f64 	%fd60, [%r43+24];
	add.f64 	%fd61, %fd59, %fd60;
	ld.shared.f64 	%fd62, [%r43+32];
	add.f64 	%fd63, %fd61, %fd62;
	ld.shared.f64 	%fd64, [%r43+40];
	add.f64 	%fd65, %fd63, %fd64;
	ld.shared.f64 	%fd66, [%r43+48];
	add.f64 	%fd67, %fd65, %fd66;
	ld.shared.f64 	%fd68, [%r43+56];
	add.f64 	%fd86, %fd67, %fd68;
	add.s32 	%r54, %r54, 8;
$L__BB1_18:
	setp.eq.s32 	%p13, %r17, 0;
	@%p13 bra 	$L__BB1_24;
	and.b32  	%r20, %r30, 3;
	setp.lt.u32 	%p14, %r17, 4;
	@%p14 bra 	$L__BB1_21;
	shl.b32 	%r44, %r54, 3;
	mov.u32 	%r45, thread_sum;
	add.s32 	%r46, %r45, %r44;
	ld.shared.f64 	%fd70, [%r46];
	add.f64 	%fd71, %fd86, %fd70;
	ld.shared.f64 	%fd72, [%r46+8];
	add.f64 	%fd73, %fd71, %fd72;
	ld.shared.f64 	%fd74, [%r46+16];
	add.f64 	%fd75, %fd73, %fd74;
	ld.shared.f64 	%fd76, [%r46+24];
	add.f64 	%fd86, %fd75, %fd76;
	add.s32 	%r54, %r54, 4;
$L__BB1_21:
	setp.eq.s32 	%p15, %r20, 0;
	@%p15 bra 	$L__BB1_24;
	shl.b32 	%r47, %r54, 3;
	mov.u32 	%r48, thread_sum;
	add.s32 	%r57, %r48, %r47;
	neg.s32 	%r56, %r20;
$L__BB1_23:
	.pragma "nounroll";
	ld.shared.f64 	%fd77, [%r57];
	add.f64 	%fd86, %fd86, %fd77;
	add.s32 	%r57, %r57, 8;
	add.s32 	%r56, %r56, 1;
	setp.ne.s32 	%p16, %r56, 0;
	@%p16 bra 	$L__BB1_23;
$L__BB1_24:
	cvta.to.global.u64 	%rd23, %rd9;
	st.global.f64 	[%rd23], %fd86;
$L__BB1_25:
	ret;

}
	// .globl	_Z15kernel_solve_v2PdPiS0_S_S_S_S_jjP13cublasContextPb
.visible .entry _Z15kernel_solve_v2PdPiS0_S_S_S_S_jjP13cublasContextPb(
	.param .u64 .ptr .align 1 _Z15kernel_solve_v2PdPiS0_S_S_S_S_jjP13cublasContextPb_param_0,
	.param .u64 .ptr .align 1 _Z15kernel_solve_v2PdPiS0_S_S_S_S_jjP13cublasContextPb_param_1,
	.param .u64 .ptr .align 1 _Z15kernel_solve_v2PdPiS0_S_S_S_S_jjP13cublasContextPb_param_2,
	.param .u64 .ptr .align 1 _Z15kernel_solve_v2PdPiS0_S_S_S_S_jjP13cublasContextPb_param_3,
	.param .u64 .ptr .align 1 _Z15kernel_solve_v2PdPiS0_S_S_S_S_jjP13cublasContextPb_param_4,
	.param .u64 .ptr .align 1 _Z15kernel_solve_v2PdPiS0_S_S_S_S_jjP13cublasContextPb_param_5,
	.param .u64 .ptr .align 1 _Z15kernel_solve_v2PdPiS0_S_S_S_S_jjP13cublasContextPb_param_6,
	.param .u32 _Z15kernel_solve_v2PdPiS0_S_S_S_S_jjP13cublasContextPb_param_7,
	.param .u32 _Z15kernel_solve_v2PdPiS0_S_S_S_S_jjP13cublasContextPb_param_8,
	.param .u64 .ptr .align 1 _Z15kernel_solve_v2PdPiS0_S_S_S_S_jjP13cublasContextPb_param_9,
	.param .u64 .ptr .align 1 _Z15kernel_solve_v2PdPiS0_S_S_S_S_jjP13cublasContextPb_param_10
)
{
	.local .align 16 .b8 	__local_depot2[16];
	.reg .b64 	%SP;
	.reg .b64 	%SPL;
	.reg .pred 	%p<27>;
	.reg .b32 	%r<46>;
	.reg .b64 	%rd<76>;
	.reg .b64 	%fd<163>;

	mov.u64 	%SPL, __local_depot2;
	cvta.local.u64 	%SP, %SPL;
	ld.param.u64 	%rd20, [_Z15kernel_solve_v2PdPiS0_S_S_S_S_jjP13cublasContextPb_param_0];
	ld.param.u64 	%rd16, [_Z15kernel_solve_v2PdPiS0_S_S_S_S_jjP13cublasContextPb_param_1];
	ld.param.u64 	%rd21, [_Z15kernel_solve_v2PdPiS0_S_S_S_S_jjP13cublasContextPb_param_2];
	ld.param.u64 	%rd17, [_Z15kernel_solve_v2PdPiS0_S_S_S_S_jjP13cublasContextPb_param_3];
	ld.param.u64 	%rd22, [_Z15kernel_solve_v2PdPiS0_S_S_S_S_jjP13cublasContextPb_param_4];
	ld.param.u64 	%rd18, [_Z15kernel_solve_v2PdPiS0_S_S_S_S_jjP13cublasContextPb_param_5];
	ld.param.u64 	%rd19, [_Z15kernel_solve_v2PdPiS0_S_S_S_S_jjP13cublasContextPb_param_6];
	ld.param.u32 	%r33, [_Z15kernel_solve_v2PdPiS0_S_S_S_S_jjP13cublasContextPb_param_8];
	cvta.to.global.u64 	%rd1, %rd20;
	cvta.to.global.u64 	%rd2, %rd21;
	cvta.to.global.u64 	%rd3, %rd22;
	setp.eq.s32 	%p1, %r33, 0;
	@%p1 bra 	$L__BB2_59;
	add.s64 	%rd4, %rd2, 16;
	add.s64 	%rd5, %rd1, 32;
	cvta.to.global.u64 	%rd6, %rd16;
	cvta.to.global.u64 	%rd7, %rd17;
	cvta.to.global.u64 	%rd8, %rd18;
	cvta.to.global.u64 	%rd9, %rd19;
	mov.f64 	%fd119, 0d0000000000000000;
	mov.b32 	%r40, 0;
$L__BB2_2:
	mul.wide.u32 	%rd23, %r40, 4;
	add.s64 	%rd24, %rd6, %rd23;
	ld.global.u32 	%r43, [%rd24];
	ld.global.u32 	%r3, [%rd24+4];
	setp.ge.s32 	%p2, %r43, %r3;
	mov.f64 	%fd120, 0d0000000000000000;
	@%p2 bra 	$L__BB2_58;
	sub.s32 	%r4, %r3, %r43;
	and.b32  	%r5, %r4, 7;
	sub.s32 	%r35, %r43, %r3;
	setp.gt.u32 	%p3, %r35, -8;
	mov.f64 	%fd120, 0d0000000000000000;
	@%p3 bra 	$L__BB2_30;
	and.b32  	%r36, %r4, -8;
	neg.s32 	%r41, %r36;
	mov.f64 	%fd120, 0d0000000000000000;
$L__BB2_5:
	.pragma "nounroll";
	mul.wide.s32 	%rd25, %r43, 4;
	add.s64 	%rd10, %rd4, %rd25;
	mul.wide.s32 	%rd26, %r43, 8;
	add.s64 	%rd11, %rd5, %rd26;
	ld.global.u32 	%r9, [%rd10+-16];
	setp.ne.s32 	%p4, %r9, %r40;
	@%p4 bra 	$L__BB2_7;
	ld.global.f64 	%fd119, [%rd11+-32];
	bra.uni 	$L__BB2_8;
$L__BB2_7:
	ld.global.f64 	%fd81, [%rd11+-32];
	mul.wide.s32 	%rd27, %r9, 8;
	add.s64 	%rd28, %rd3, %rd27;
	ld.global.f64 	%fd82, [%rd28];
	fma.rn.f64 	%fd120, %fd81, %fd82, %fd120;
$L__BB2_8:
	ld.global.u32 	%r10, [%rd10+-12];
	setp.eq.s32 	%p5, %r10, %r40;
	@%p5 bra 	$L__BB2_10;
	ld.global.f64 	%fd83, [%rd11+-24];
	mul.wide.s32 	%rd29, %r10, 8;
	add.s64 	%rd30, %rd3, %rd29;
	ld.global.f64 	%fd84, [%rd30];
	fma.rn.f64 	%fd120, %fd83, %fd84, %fd120;
	bra.uni 	$L__BB2_11;
$L__BB2_10:
	ld.global.f64 	%fd119, [%rd11+-24];
$L__BB2_11:
	ld.global.u32 	%r11, [%rd10+-8];
	setp.eq.s32 	%p6, %r11, %r40;
	@%p6 bra 	$L__BB2_13;
	ld.global.f64 	%fd85, [%rd11+-16];
	mul.wide.s32 	%rd31, %r11, 8;
	add.s64 	%rd32, %rd3, %rd31;
	ld.global.f64 	%fd86, [%rd32];
	fma.rn.f64 	%fd120, %fd85, %fd86, %fd120;
	bra.uni 	$L__BB2_14;
$L__BB2_13:
	ld.global.f64 	%fd119, [%rd11+-16];
$L__BB2_14:
	ld.global.u32 	%r12, [%rd10+-4];
	setp.eq.s32 	%p7, %r12, %r40;
	@%p7 bra 	$L__BB2_16;
	ld.global.f64 	%fd87, [%rd11+-8];
	mul.wide.s32 	%rd33, %r12, 8;
	add.s64 	%rd34, %rd3, %rd33;
	ld.global.f64 	%fd88, [%rd34];
	fma.rn.f64 	%fd120, %fd87, %fd88, %fd120;
	bra.uni 	$L__BB2_17;
$L__BB2_16:
	ld.global.f64 	%fd119, [%rd11+-8];
$L__BB2_17:
	ld.global.u32 	%r13, [%rd10];
	setp.eq.s32 	%p8, %r13, %r40;
	@%p8 bra 	$L__BB2_19;
	ld.global.f64 	%fd89, [%rd11];
	mul.wide.s32 	%rd35, %r13, 8;
	add.s64 	%rd36, %rd3, %rd35;
	ld.global.f64 	%fd90, [%rd36];
	fma.rn.f64 	%fd120, %fd89, %fd90, %fd120;
	bra.uni 	$L__BB2_20;
$L__BB2_19:
	ld.global.f64 	%fd119, [%rd11];
$L__BB2_20:
	ld.global.u32 	%r14, [%rd10+4];
	setp.eq.s32 	%p9, %r14, %r40;
	@%p9 bra 	$L__BB2_22;
	ld.global.f64 	%fd91, [%rd11+8];
	mul.wide.s32 	%rd37, %r14, 8;
	add.s64 	%rd38, %rd3, %rd37;
	ld.global.f64 	%fd92, [%rd38];
	fma.rn.f64 	%fd120, %fd91, %fd92, %fd120;
	bra.uni 	$L__BB2_23;
$L__BB2_22:
	ld.global.f64 	%fd119, [%rd11+8];
$L__BB2_23:
	ld.global.u32 	%r15, [%rd10+8];
	setp.eq.s32 	%p10, %r15, %r40;
	@%p10 bra 	$L__BB2_25;
	ld.global.f64 	%fd93, [%rd11+16];
	mul.wide.s32 	%rd39, %r15, 8;
	add.s64 	%rd40, %rd3, %rd39;
	ld.global.f64 	%fd94, [%rd40];
	fma.rn.f64 	%fd120, %fd93, %fd94, %fd120;
	bra.uni 	$L__BB2_26;
$L__BB2_25:
	ld.global.f64 	%fd119, [%rd11+16];
$L__BB2_26:
	ld.global.u32 	%r16, [%rd10+12];
	setp.eq.s32 	%p11, %r16, %r40;
	@%p11 bra 	$L__BB2_28;
	ld.global.f64 	%fd95, [%rd11+24];
	mul.wide.s32 	%rd41, %r16, 8;
	add.s64 	%rd42, %rd3, %rd41;
	ld.global.f64 	%fd96, [%rd42];
	fma.rn.f64 	%fd120, %fd95, %fd96, %fd120;
	bra.uni 	$L__BB2_29;
$L__BB2_28:
	ld.global.f64 	%fd119, [%rd11+24];
$L__BB2_29:
	add.s32 	%r43, %r43, 8;
	add.s32 	%r41, %r41, 8;
	setp.ne.s32 	%p12, %r41, 0;
	@%p12 bra 	$L__BB2_5;
$L__BB2_30:
	setp.eq.s32 	%p13, %r5, 0;
	@%p13 bra 	$L__BB2_58;
	and.b32  	%r20, %r4, 3;
	setp.lt.u32 	%p14, %r5, 4;
	@%p14 bra 	$L__BB2_45;
	mul.wide.s32 	%rd43, %r43, 4;
	add.s64 	%rd12, %rd2, %rd43;
	ld.global.u32 	%r21, [%rd12];
	setp.eq.s32 	%p15, %r21, %r40;
	mul.wide.s32 	%rd44, %r43, 8;
	add.s64 	%rd13, %rd1, %rd44;
	@%p15 bra 	$L__BB2_34;
	ld.global.f64 	%fd98, [%rd13];
	mul.wide.s32 	%rd45, %r21, 8;
	add.s64 	%rd46, %rd3, %rd45;
	ld.global.f64 	%fd99, [%rd46];
	fma.rn.f64 	%fd120, %fd98, %fd99, %fd120;
	bra.uni 	$L__BB2_35;
$L__BB2_34:
	ld.global.f64 	%fd119, [%rd13];
$L__BB2_35:
	ld.global.u32 	%r22, [%rd12+4];
	setp.eq.s32 	%p16, %r22, %r40;
	@%p16 bra 	$L__BB2_37;
	ld.global.f64 	%fd100, [%rd13+8];
	mul.wide.s32 	%rd47, %r22, 8;
	add.s64 	%rd48, %rd3, %rd47;
	ld.global.f64 	%fd101, [%rd48];
	fma.rn.f64 	%fd120, %fd100, %fd101, %fd120;
	bra.uni 	$L__BB2_38;
$L__BB2_37:
	ld.global.f64 	%fd119, [%rd13+8];
$L__BB2_38:
	ld.global.u32 	%r23, [%rd12+8];
	setp.eq.s32 	%p17, %r23, %r40;
	@%p17 bra 	$L__BB2_40;
	ld.global.f64 	%fd102, [%rd13+16];
	mul.wide.s32 	%rd49, %r23, 8;
	add.s64 	%rd50, %rd3, %rd49;
	ld.global.f64 	%fd103, [%rd50];
	fma.rn.f64 	%fd120, %fd102, %fd103, %fd120;
	bra.uni 	$L__BB2_41;
$L__BB2_40:
	ld.global.f64 	%fd119, [%rd13+16];
$L__BB2_41:
	ld.global.u32 	%r24, [%rd12+12];
	setp.eq.s32 	%p18, %r24, %r40;
	@%p18 bra 	$L__BB2_43;
	ld.global.f64 	%fd104, [%rd13+24];
	mul.wide.s32 	%rd51, %r24, 8;
	add.s64 	%rd52, %rd3, %rd51;
	ld.global.f64 	%fd105, [%rd52];
	fma.rn.f64 	%fd120, %fd104, %fd105, %fd120;
	bra.uni 	$L__BB2_44;
$L__BB2_43:
	ld.global.f64 	%fd119, [%rd13+24];
$L__BB2_44:
	add.s32 	%r43, %r43, 4;
$L__BB2_45:
	setp.eq.s32 	%p19, %r20, 0;
	@%p19 bra 	$L__BB2_58;
	setp.eq.s32 	%p20, %r20, 1;
	@%p20 bra 	$L__BB2_54;
	mul.wide.s32 	%rd53, %r43, 4;
	add.s64 	%rd14, %rd2, %rd53;
	ld.global.u32 	%r27, [%rd14];
	setp.eq.s32 	%p21, %r27, %r40;
	mul.wide.s32 	%rd54, %r43, 8;
	add.s64 	%rd15, %rd1, %rd54;
	@%p21 bra 	$L__BB2_49;
	ld.global.f64 	%fd107, [%rd15];
	mul.wide.s32 	%rd55, %r27, 8;
	add.s64 	%rd56, %rd3, %rd55;
	ld.global.f64 	%fd108, [%rd56];
	fma.rn.f64 	%fd120, %fd107, %fd108, %fd120;
	bra.uni 	$L__BB2_50;
$L__BB2_49:
	ld.global.f64 	%fd119, [%rd15];
$L__BB2_50:
	ld.global.u32 	%r28, [%rd14+4];
	setp.eq.s32 	%p22, %r28, %r40;
	@%p22 bra 	$L__BB2_52;
	ld.global.f64 	%fd109, [%rd15+8];
	mul.wide.s32 	%rd57, %r28, 8;
	add.s64 	%rd58, %rd3, %rd57;
	ld.global.f64 	%fd110, [%rd58];
	fma.rn.f64 	%fd120, %fd109, %fd110, %fd120;
	bra.uni 	$L__BB2_53;
$L__BB2_52:
	ld.global.f64 	%fd119, [%rd15+8];
$L__BB2_53:
	add.s32 	%r43, %r43, 2;
$L__BB2_54:
	and.b32  	%r37, %r4, 1;
	setp.eq.b32 	%p23, %r37, 1;
	not.pred 	%p24, %p23;
	@%p24 bra 	$L__BB2_58;
	mul.wide.s32 	%rd59, %r43, 4;
	add.s64 	%rd60, %rd2, %rd59;
	ld.global.u32 	%r31, [%rd60];
	setp.eq.s32 	%p25, %r31, %r40;
	@%p25 bra 	$L__BB2_57;
	mul.wide.s32 	%rd61, %r43, 8;
	add.s64 	%rd62, %rd1, %rd61;
	ld.global.f64 	%fd111, [%rd62];
	mul.wide.s32 	%rd63, %r31, 8;
	add.s64 	%rd64, %rd3, %rd63;
	ld.global.f64 	%fd112, [%rd64];
	fma.rn.f64 	%fd120, %fd111, %fd112, %fd120;
	bra.uni 	$L__BB2_58;
$L__BB2_57:
	mul.wide.s32 	%rd65, %r43, 8;
	add.s64 	%rd66, %rd1, %rd65;
	ld.global.f64 	%fd119, [%rd66];
$L__BB2_58:
	mul.wide.u32 	%rd67, %r40, 8;
	add.s64 	%rd68, %rd7, %rd67;
	ld.global.f64 	%fd113, [%rd68];
	sub.f64 	%fd114, %fd113, %fd120;
	div.rn.f64 	%fd115, %fd114, %fd119;
	add.s64 	%rd69, %rd8, %rd67;
	st.global.f64 	[%rd69], %fd115;
	add.s64 	%rd70, %rd3, %rd67;
	ld.global.f64 	%fd116, [%rd70];
	sub.f64 	%fd117, %fd115, %fd116;
	add.s64 	%rd71, %rd9, %rd67;
	st.global.f64 	[%rd71], %fd117;
	add.u64 	%rd72, %SP, 0;
	add.u64 	%rd73, %SPL, 0;
	st.local.u32 	[%rd73], %r40;
	st.local.f64 	[%rd73+8], %fd117;
	mov.u64 	%rd74, $str;
	cvta.global.u64 	%rd75, %rd74;
	{ // callseq 0, 0
	.param .b64 param0;
	st.param.b64 	[param0], %rd75;
	.param .b64 param1;
	st.param.b64 	[param1], %rd72;
	.param .b32 retval0;
	call.uni (retval0), 
	vprintf, 
	(
	param0, 
	param1
	);
	ld.param.b32 	%r38, [retval0];
	} // callseq 0
	add.s32 	%r40, %r40, 1;
	setp.ne.s32 	%p26, %r40, %r33;
	@%p26 bra 	$L__BB2_2;
$L__BB2_59:
	ret;

}
	// .globl	_Z8init_cooPxS_PiS0_j
.visible .entry _Z8init_cooPxS_PiS0_j(
	.param .u64 .ptr .align 1 _Z8init_cooPxS_PiS0_j_param_0,
	.param .u64 .ptr .align 1 _Z8init_cooPxS_PiS0_j_param_1,
	.param .u64 .ptr .align 1 _Z8init_cooPxS_PiS0_j_param_2,
	.param .u64 .ptr .align 1 _Z8init_cooPxS_PiS0_j_param_3,
	.param .u32 _Z8init_cooPxS_PiS0_j_param_4
)
{
	.reg .pred 	%p<3>;
	.reg .b32 	%r<7>;
	.reg .b64 	%rd<17>;

	ld.param.u64 	%rd5, [_Z8init_cooPxS_PiS0_j_param_0];
	ld.param.u64 	%rd6, [_Z8init_cooPxS_PiS0_j_param_1];
	ld.param.u64 	%rd7, [_Z8init_cooPxS_PiS0_j_param_2];
	ld.param.u64 	%rd8, [_Z8init_cooPxS_PiS0_j_param_3];
	ld.param.u32 	%r5, [_Z8init_cooPxS_PiS0_j_param_4];
	mov.u32 	%r6, %tid.x;
	setp.ge.u32 	%p1, %r6, %r5;
	@%p1 bra 	$L__BB3_3;
	mov.u32 	%r2, %ntid.x;
	cvta.to.global.u64 	%rd1, %rd5;
	cvta.to.global.u64 	%rd2, %rd7;
	cvta.to.global.u64 	%rd3, %rd6;
	cvta.to.global.u64 	%rd4, %rd8;
$L__BB3_2:
	mul.wide.s32 	%rd9, %r6, 8;
	add.s64 	%rd10, %rd1, %rd9;
	ld.global.u64 	%rd11, [%rd10];
	mul.wide.s32 	%rd12, %r6, 4;
	add.s64 	%rd13, %rd2, %rd12;
	st.global.u32 	[%rd13], %rd11;
	add.s64 	%rd14, %rd3, %rd9;
	ld.global.u64 	%rd15, [%rd14];
	add.s64 	%rd16, %rd4, %rd12;
	st.global.u32 	[%rd16], %rd15;
	add.s32 	%r6, %r6, %r2;
	setp.lt.u32 	%p2, %r6, %r5;
	@%p2 bra 	$L__BB3_2;
$L__BB3_3:
	ret;

}


// ===== COMPILED SASS (sm_100) =====

	.target	sm_100

	.elftype	@"ET_EXEC"


//--------------------- .note.nv.tkinfo           --------------------------
	.section	.note.nv.tkinfo,"",@"SHT_NOTE"
	.sectionflags	@"SHF_NOTE_NV_TKINFO"
	.tkinfo
        /*0018*/ 	.word	0x00000002
        /*0030*/ 	.string	""
        /*0030*/ 	.string	"ptxas"
        /*0030*/ 	.string	"Cuda compilation tools, release 13.0, V13.0.88"
        /*0030*/ 	.string	"Build cuda_13.0.r13.0/compiler.36424714_0"
        /*0030*/ 	.string	"-arch sm_100 -m 64 "



//--------------------- .note.nv.cuinfo           --------------------------
	.section	.note.nv.cuinfo,"",@"SHT_NOTE"
	.sectionflags	@"SHF_NOTE_NV_CUINFO"
        /*0018*/ 	.short	0x0002
        /*001a*/ 	.short	0x0064
        /*001c*/ 	.short	0x0082
	.zero		2


//--------------------- .nv.info                  --------------------------
	.section	.nv.info,"",@"SHT_CUDA_INFO"
	.align	4


	//----- nvinfo : EIATTR_REGCOUNT
	.align		4
        /*0000*/ 	.byte	0x04, 0x2f
        /*0002*/ 	.short	(.L_2 - .L_1)
	.align		4
.L_1:
        /*0004*/ 	.word	index@(_Z15kernel_solve_v0PdPiS0_S_S_S_jj)
        /*0008*/ 	.word	0x00000016


	//----- nvinfo : EIATTR_FRAME_SIZE
	.align		4
.L_2:
        /*000c*/ 	.byte	0x04, 0x11
        /*000e*/ 	.short	(.L_4 - .L_3)
	.align		4
.L_3:
        /*0010*/ 	.word	index@(_Z15kernel_solve_v0PdPiS0_S_S_S_jj)
        /*0014*/ 	.word	0x00000000


	//----- nvinfo : EIATTR_REGCOUNT
	.align		4
.L_4:
        /*0018*/ 	.byte	0x04, 0x2f
        /*001a*/ 	.short	(.L_6 - .L_5)
	.align		4
.L_5:
        /*001c*/ 	.word	index@(_Z15kernel_solve_v1PdPiS0_S_S_S_jj)
        /*0020*/ 	.word	0x0000001c


	//----- nvinfo : EIATTR_FRAME_SIZE
	.align		4
.L_6:
        /*0024*/ 	.byte	0x04, 0x11
        /*0026*/ 	.short	(.L_8 - .L_7)
	.align		4
.L_7:
        /*0028*/ 	.word	index@(_Z15kernel_solve_v1PdPiS0_S_S_S_jj)
        /*002c*/ 	.word	0x00000000


	//----- nvinfo : EIATTR_REGCOUNT
	.align		4
.L_8:
        /*0030*/ 	.byte	0x04, 0x2f
        /*0032*/ 	.short	(.L_10 - .L_9)
	.align		4
.L_9:
        /*0034*/ 	.word	index@(_Z15kernel_solve_v2PdPiS0_S_S_S_S_jjP13cublasContextPb)
        /*0038*/ 	.word	0x00000020


	//----- nvinfo : EIATTR_FRAME_SIZE
	.align		4
.L_10:
        /*003c*/ 	.byte	0x04, 0x11
        /*003e*/ 	.short	(.L_12 - .L_11)
	.align		4
.L_11:
        /*0040*/ 	.word	index@($__internal_0_$__cuda_sm20_div_rn_f64_full)
        /*0044*/ 	.word	0x00000010


	//----- nvinfo : EIATTR_FRAME_SIZE
	.align		4
.L_12:
        /*0048*/ 	.byte	0x04, 0x11
        /*004a*/ 	.short	(.L_14 - .L_13)
	.align		4
.L_13:
        /*004c*/ 	.word	index@(_Z15kernel_solve_v2PdPiS0_S_S_S_S_jjP13cublasContextPb)
        /*0050*/ 	.word	0x00000010


	//----- nvinfo : EIATTR_REGCOUNT
	.align		4
.L_14:
        /*0054*/ 	.byte	0x04, 0x2f
        /*0056*/ 	.short	(.L_16 - .L_15)
	.align		4
.L_15:
        /*0058*/ 	.word	index@(_Z8init_cooPxS_PiS0_j)
        /*005c*/ 	.word	0x00000016


	//----- nvinfo : EIATTR_FRAME_SIZE
	.align		4
.L_16:
        /*0060*/ 	.byte	0x04, 0x11
        /*0062*/ 	.short	(.L_18 - .L_17)
	.align		4
.L_17:
        /*0064*/ 	.word	index@(_Z8init_cooPxS_PiS0_j)
        /*0068*/ 	.word	0x00000000


	//----- nvinfo : EIATTR_MIN_STACK_SIZE
	.align		4
.L_18:
        /*006c*/ 	.byte	0x04, 0x12
        /*006e*/ 	.short	(.L_20 - .L_19)
	.align		4
.L_19:
        /*0070*/ 	.word	index@(_Z8init_cooPxS_PiS0_j)
        /*0074*/ 	.word	0x00000000


	//----- nvinfo : EIATTR_MIN_STACK_SIZE
	.align		4
.L_20:
        /*0078*/ 	.byte	0x04, 0x12
        /*007a*/ 	.short	(.L_22 - .L_21)
	.align		4
.L_21:
        /*007c*/ 	.word	index@(_Z15kernel_solve_v2PdPiS0_S_S_S_S_jjP13cublasContextPb)
        /*0080*/ 	.word	0x00000010


	//----- nvinfo : EIATTR_MIN_STACK_SIZE
	.align		4
.L_22:
        /*0084*/ 	.byte	0x04, 0x12
        /*0086*/ 	.short	(.L_24 - .L_23)
	.align		4
.L_23:
        /*0088*/ 	.word	index@(_Z15kernel_solve_v1PdPiS0_S_S_S_jj)
        /*008c*/ 	.word	0x00000000


	//----- nvinfo : EIATTR_MIN_STACK_SIZE
	.align		4
.L_24:
        /*0090*/ 	.byte	0x04, 0x12
        /*0092*/ 	.short	(.L_26 - .L_25)
	.align		4
.L_25:
        /*0094*/ 	.word	index@(_Z15kernel_solve_v0PdPiS0_S_S_S_jj)
        /*0098*/ 	.word	0x00000000
.L_26:


//--------------------- .nv.compat                --------------------------
	.section	.nv.compat,"",@"SHT_CUDA_COMPAT_INFO"
	.align	4
        /*0000*/ 	.byte	0x02, 0x09, 0x00, 0x00, 0x02, 0x02, 0x01, 0x00, 0x02, 0x05, 0x05, 0x00, 0x03, 0x07, 0x01, 0x01
        /*0010*/ 	.byte	0x02, 0x03, 0x00, 0x00, 0x02, 0x06, 0x01, 0x00, 0x04, 0x0b, 0x08, 0x00, 0x01, 0x00, 0x00, 0x00
        /*0020*/ 	.byte	0x00, 0x00, 0x00, 0x00


//--------------------- .nv.info._Z8init_cooPxS_PiS0_j --------------------------
	.section	.nv.info._Z8init_cooPxS_PiS0_j,"",@"SHT_CUDA_INFO"
	.sectionflags	@""
	.align	4


	//----- nvinfo : EIATTR_CUDA_API_VERSION
	.align		4
        /*0000*/ 	.byte	0x04, 0x37
        /*0002*/ 	.short	(.L_28 - .L_27)
.L_27:
        /*0004*/ 	.word	0x00000082


	//----- nvinfo : EIATTR_KPARAM_INFO
	.align		4
.L_28:
        /*0008*/ 	.byte	0x04, 0x17
        /*000a*/ 	.short	(.L_30 - .L_29)
.L_29:
        /*000c*/ 	.word	0x00000000
        /*0010*/ 	.short	0x0004
        /*0012*/ 	.short	0x0020
        /*0014*/ 	.byte	0x00, 0xf0, 0x11, 0x00


	//----- nvinfo : EIATTR_KPARAM_INFO
	.align		4
.L_30:
        /*0018*/ 	.byte	0x04, 0x17
        /*001a*/ 	.short	(.L_32 - .L_31)
.L_31:
        /*001c*/ 	.word	0x00000000
        /*0020*/ 	.short	0x0003
        /*0022*/ 	.short	0x0018
        /*0024*/ 	.byte	0x00, 0xf5, 0x21, 0x00


	//----- nvinfo : EIATTR_KPARAM_INFO
	.align		4
.L_32:
        /*0028*/ 	.byte	0x04, 0x17
        /*002a*/ 	.short	(.L_34 - .L_33)
.L_33:
        /*002c*/ 	.word	0x00000000
        /*0030*/ 	.short	0x0002
        /*0032*/ 	.short	0x0010
        /*0034*/ 	.byte	0x00, 0xf5, 0x21, 0x00


	//----- nvinfo : EIATTR_KPARAM_INFO
	.align		4
.L_34:
        /*0038*/ 	.byte	0x04, 0x17
        /*003a*/ 	.short	(.L_36 - .L_35)
.L_35:
        /*003c*/ 	.word	0x00000000
        /*0040*/ 	.short	0x0001
        /*0042*/ 	.short	0x0008
        /*0044*/ 	.byte	0x00, 0xf5, 0x21, 0x00


	//----- nvinfo : EIATTR_KPARAM_INFO
	.align		4
.L_36:
        /*0048*/ 	.byte	0x04, 0x17
        /*004a*/ 	.short	(.L_38 - .L_37)
.L_37:
        /*004c*/ 	.word	0x00000000
        /*0050*/ 	.short	0x0000
        /*0052*/ 	.short	0x0000
        /*0054*/ 	.byte	0x00, 0xf5, 0x21, 0x00


	//----- nvinfo : EIATTR_SPARSE_MMA_MASK
	.align		4
.L_38:
        /*0058*/ 	.byte	0x03, 0x50
        /*005a*/ 	.short	0x0000


	//----- nvinfo : EIATTR_MAXREG_COUNT
	.align		4
        /*005c*/ 	.byte	0x03, 0x1b
        /*005e*/ 	.short	0x00ff


	//----- nvinfo : EIATTR_MERCURY_ISA_VERSION
	.align		4
        /*0060*/ 	.byte	0x03, 0x5f
        /*0062*/ 	.short	0x0101


	//----- nvinfo : EIATTR_VRC_CTA_INIT_COUNT
	.align		4
        /*0064*/ 	.byte	0x02, 0x4a
	.zero		1
	.zero		1


	//----- nvinfo : EIATTR_EXIT_INSTR_OFFSETS
	.align		4
        /*0068*/ 	.byte	0x04, 0x1c
        /*006a*/ 	.short	(.L_40 - .L_39)


	//   ....[0]....
.L_39:
        /*006c*/ 	.word	0x00000040


	//   ....[1]....
        /*0070*/ 	.word	0x00000160


	//----- nvinfo : EIATTR_CRS_STACK_SIZE
	.align		4
.L_40:
        /*0074*/ 	.byte	0x04, 0x1e
        /*0076*/ 	.short	(.L_42 - .L_41)
.L_41:
        /*0078*/ 	.word	0x00000000


	//----- nvinfo : EIATTR_CBANK_PARAM_SIZE
	.align		4
.L_42:
        /*007c*/ 	.byte	0x03, 0x19
        /*007e*/ 	.short	0x0024


	//----- nvinfo : EIATTR_PARAM_CBANK
	.align		4
        /*0080*/ 	.byte	0x04, 0x0a
        /*0082*/ 	.short	(.L_44 - .L_43)
	.align		4
.L_43:
        /*0084*/ 	.word	index@(.nv.constant0._Z8init_cooPxS_PiS0_j)
        /*0088*/ 	.short	0x0380
        /*008a*/ 	.short	0x0024


	//----- nvinfo : EIATTR_SW_WAR
	.align		4
.L_44:
        /*008c*/ 	.byte	0x04, 0x36
        /*008e*/ 	.short	(.L_46 - .L_45)
.L_45:
        /*0090*/ 	.word	0x00000008
.L_46:


//--------------------- .nv.info._Z15kernel_solve_v2PdPiS0_S_S_S_S_jjP13cublasContextPb --------------------------
	.section	.nv.info._Z15kernel_solve_v2PdPiS0_S_S_S_S_jjP13cublasContextPb,"",@"SHT_CUDA_INFO"
	.sectionflags	@""
	.align	4


	//----- nvinfo : EIATTR_CUDA_API_VERSION
	.align		4
        /*0000*/ 	.byte	0x04, 0x37
        /*0002*/ 	.short	(.L_48 - .L_47)
.L_47:
        /*0004*/ 	.word	0x00000082


	//----- nvinfo : EIATTR_KPARAM_INFO
	.align		4
.L_48:
        /*0008*/ 	.byte	0x04, 0x17
        /*000a*/ 	.short	(.L_50 - .L_49)
.L_49:
        /*000c*/ 	.word	0x00000000
        /*0010*/ 	.short	0x000a
        /*0012*/ 	.short	0x0048
        /*0014*/ 	.byte	0x00, 0xf5, 0x21, 0x00


	//----- nvinfo : EIATTR_KPARAM_INFO
	.align		4
.L_50:
        /*0018*/ 	.byte	0x04, 0x17
        /*001a*/ 	.short	(.L_52 - .L_51)
.L_51:
        /*001c*/ 	.word	0x00000000
        /*0020*/ 	.short	0x0009
        /*0022*/ 	.short	0x0040
        /*0024*/ 	.byte	0x00, 0xf5, 0x21, 0x00


	//----- nvinfo : EIATTR_KPARAM_INFO
	.align		4
.L_52:
        /*0028*/ 	.byte	0x04, 0x17
        /*002a*/ 	.short	(.L_54 - .L_53)
.L_53:
        /*002c*/ 	.word	0x00000000
        /*0030*/ 	.short	0x0008
        /*0032*/ 	.short	0x003c
        /*0034*/ 	.byte	0x00, 0xf0, 0x11, 0x00


	//----- nvinfo : EIATTR_KPARAM_INFO
	.align		4
.L_54:
        /*0038*/ 	.byte	0x04, 0x17
        /*003a*/ 	.short	(.L_56 - .L_55)
.L_55:
        /*003c*/ 	.word	0x00000000
        /*0040*/ 	.short	0x0007
        /*0042*/ 	.short	0x0038
        /*0044*/ 	.byte	0x00, 0xf0, 0x11, 0x00


	//----- nvinfo : EIATTR_KPARAM_INFO
	.align		4
.L_56:
        /*0048*/ 	.byte	0x04, 0x17
        /*004a*/ 	.short	(.L_58 - .L_57)
.L_57:
        /*004c*/ 	.word	0x00000000
        /*0050*/ 	.short	0x0006
        /*0052*/ 	.short	0x0030
        /*0054*/ 	.byte	0x00, 0xf5, 0x21, 0x00


	//----- nvinfo : EIATTR_KPARAM_INFO
	.align		4
.L_58:
        /*0058*/ 	.byte	0x04, 0x17
        /*005a*/ 	.short	(.L_60 - .L_59)
.L_59:
        /*005c*/ 	.word	0x00000000
        /*0060*/ 	.short	0x0005
        /*0062*/ 	.short	0x0028
        /*0064*/ 	.byte	0x00, 0xf5, 0x21, 0x00


	//----- nvinfo : EIATTR_KPARAM_INFO
	.align		4
.L_60:
        /*0068*/ 	.byte	0x04, 0x17
        /*006a*/ 	.short	(.L_62 - .L_61)
.L_61:
        /*006c*/ 	.word	0x00000000
        /*0070*/ 	.short	0x0004
        /*0072*/ 	.short	0x0020
        /*0074*/ 	.byte	0x00, 0xf5, 0x21, 0x00


	//----- nvinfo : EIATTR_KPARAM_INFO
	.align		4
.L_62:
        /*0078*/ 	.byte	0x04, 0x17
        /*007a*/ 	.short	(.L_64 - .L_63)
.L_63:
        /*007c*/ 	.word	0x00000000
        /*0080*/ 	.short	0x0003
        /*0082*/ 	.short	0x0018
        /*0084*/ 	.byte	0x00, 0xf5, 0x21, 0x00


	//----- nvinfo : EIATTR_KPARAM_INFO
	.align		4
.L_64:
        /*0088*/ 	.byte	0x04, 0x17
        /*008a*/ 	.short	(.L_66 - .L_65)
.L_65:
        /*008c*/ 	.word	0x00000000
        /*0090*/ 	.short	0x0002
        /*0092*/ 	.short	0x0010
        /*0094*/ 	.byte	0x00, 0xf5, 0x21, 0x00


	//----- nvinfo : EIATTR_KPARAM_INFO
	.align		4
.L_66:
        /*0098*/ 	.byte	0x04, 0x17
        /*009a*/ 	.short	(.L_68 - .L_67)
.L_67:
        /*009c*/ 	.word	0x00000000
        /*00a0*/ 	.short	0x0001
        /*00a2*/ 	.short	0x0008
        /*00a4*/ 	.byte	0x00, 0xf5, 0x21, 0x00


	//----- nvinfo : EIATTR_KPARAM_INFO
	.align		4
.L_68:
        /*00a8*/ 	.byte	0x04, 0x17
        /*00aa*/ 	.short	(.L_70 - .L_69)
.L_69:
        /*00ac*/ 	.word	0x00000000
        /*00b0*/ 	.short	0x0000
        /*00b2*/ 	.short	0x0000
        /*00b4*/ 	.byte	0x00, 0xf5, 0x21, 0x00


	//----- nvinfo : EIATTR_SPARSE_MMA_MASK
	.align		4
.L_70:
        /*00b8*/ 	.byte	0x03, 0x50
        /*00ba*/ 	.short	0x0000


	//----- nvinfo : EIATTR_MAXREG_COUNT
	.align		4
        /*00bc*/ 	.byte	0x03, 0x1b
        /*00be*/ 	.short	0x00ff


	//----- nvinfo : EIATTR_EXTERNS
	.align		4
        /*00c0*/ 	.byte	0x04, 0x0f
        /*00c2*/ 	.short	(.L_72 - .L_71)


	//   ....[0]....
	.align		4
.L_71:
        /*00c4*/ 	.word	index@(vprintf)


	//----- nvinfo : EIATTR_MERCURY_ISA_VERSION
	.align		4
.L_72:
        /*00c8*/ 	.byte	0x03, 0x5f
        /*00ca*/ 	.short	0x0101


	//----- nvinfo : EIATTR_VRC_CTA_INIT_COUNT
	.align		4
        /*00cc*/ 	.byte	0x02, 0x4a
	.zero		1
	.zero		1


	//----- nvinfo : EIATTR_SYSCALL_OFFSETS
	.align		4
        /*00d0*/ 	.byte	0x04, 0x46
        /*00d2*/ 	.short	(.L_74 - .L_73)


	//   ....[0]....
.L_73:
        /*00d4*/ 	.word	0x00001020


	//----- nvinfo : EIATTR_EXIT_INSTR_OFFSETS
	.align		4
.L_74:
        /*00d8*/ 	.byte	0x04, 0x1c
        /*00da*/ 	.short	(.L_76 - .L_75)


	//   ....[0]....
.L_75:
        /*00dc*/ 	.word	0x00000060


	//   ....[1]....
        /*00e0*/ 	.word	0x00001070


	//----- nvinfo : EIATTR_CRS_STACK_SIZE
	.align		4
.L_76:
        /*00e4*/ 	.byte	0x04, 0x1e
        /*00e6*/ 	.short	(.L_78 - .L_77)
.L_77:
        /*00e8*/ 	.word	0x00000000


	//----- nvinfo : EIATTR_CBANK_PARAM_SIZE
	.align		4
.L_78:
        /*00ec*/ 	.byte	0x03, 0x19
        /*00ee*/ 	.short	0x0050


	//----- nvinfo : EIATTR_PARAM_CBANK
	.align		4
        /*00f0*/ 	.byte	0x04, 0x0a
        /*00f2*/ 	.short	(.L_80 - .L_79)
	.align		4
.L_79:
        /*00f4*/ 	.word	index@(.nv.constant0._Z15kernel_solve_v2PdPiS0_S_S_S_S_jjP13cublasContextPb)
        /*00f8*/ 	.short	0x0380
        /*00fa*/ 	.short	0x0050


	//----- nvinfo : EIATTR_SW_WAR
	.align		4
.L_80:
        /*00fc*/ 	.byte	0x04, 0x36
        /*00fe*/ 	.short	(.L_82 - .L_81)
.L_81:
        /*0100*/ 	.word	0x00000008
.L_82:


//--------------------- .nv.info._Z15kernel_solve_v1PdPiS0_S_S_S_jj --------------------------
	.section	.nv.info._Z15kernel_solve_v1PdPiS0_S_S_S_jj,"",@"SHT_CUDA_INFO"
	.sectionflags	@""
	.align	4


	//----- nvinfo : EIATTR_CUDA_API_VERSION
	.align		4
        /*0000*/ 	.byte	0x04, 0x37
        /*0002*/ 	.short	(.L_84 - .L_83)
.L_83:
        /*0004*/ 	.word	0x00000082


	//----- nvinfo : EIATTR_KPARAM_INFO
	.align		4
.L_84:
        /*0008*/ 	.byte	0x04, 0x17
        /*000a*/ 	.short	(.L_86 - .L_85)
.L_85:
        /*000c*/ 	.word	0x00000000
        /*0010*/ 	.short	0x0007
        /*0012*/ 	.short	0x0034
        /*0014*/ 	.byte	0x00, 0xf0, 0x11, 0x00


	//----- nvinfo : EIATTR_KPARAM_INFO
	.align		4
.L_86:
        /*0018*/ 	.byte	0x04, 0x17
        /*001a*/ 	.short	(.L_88 - .L_87)
.L_87:
        /*001c*/ 	.word	0x00000000
        /*0020*/ 	.short	0x0006
        /*0022*/ 	.short	0x0030
        /*0024*/ 	.byte	0x00, 0xf0, 0x11, 0x00


	//----- nvinfo : EIATTR_KPARAM_INFO
	.align		4
.L_88:
        /*0028*/ 	.byte	0x04, 0x17
        /*002a*/ 	.short	(.L_90 - .L_89)
.L_89:
        /*002c*/ 	.word	0x00000000
        /*0030*/ 	.short	0x0005
        /*0032*/ 	.short	0x0028
        /*0034*/ 	.byte	0x00, 0xf5, 0x21, 0x00


	//----- nvinfo : EIATTR_KPARAM_INFO
	.align		4
.L_90:
        /*0038*/ 	.byte	0x04, 0x17
        /*003a*/ 	.short	(.L_92 - .L_91)
.L_91:
        /*003c*/ 	.word	0x00000000
        /*0040*/ 	.short	0x0004
        /*0042*/ 	.short	0x0020
        /*0044*/ 	.byte	0x00, 0xf5, 0x21, 0x00


	//----- nvinfo : EIATTR_KPARAM_INFO
	.align		4
.L_92:
        /*0048*/ 	.byte	0x04, 0x17
        /*004a*/ 	.short	(.L_94 - .L_93)
.L_93:
        /*004c*/ 	.word	0x00000000
        /*0050*/ 	.short	0x0003
        /*0052*/ 	.short	0x0018
        /*0054*/ 	.byte	0x00, 0xf5, 0x21, 0x00


	//----- nvinfo : EIATTR_KPARAM_INFO
	.align		4
.L_94:
        /*0058*/ 	.byte	0x04, 0x17
        /*005a*/ 	.short	(.L_96 - .L_95)
.L_95:
        /*005c*/ 	.word	0x00000000
        /*0060*/ 	.short	0x0002
        /*0062*/ 	.short	0x0010
        /*0064*/ 	.byte	0x00, 0xf5, 0x21, 0x00


	//----- nvinfo : EIATTR_KPARAM_INFO
	.align		4
.L_96:
        /*0068*/ 	.byte	0x04, 0x17
        /*006a*/ 	.short	(.L_98 - .L_97)
.L_97:
        /*006c*/ 	.word	0x00000000
        /*0070*/ 	.short	0x0001
        /*0072*/ 	.short	0x0008
        /*0074*/ 	.byte	0x00, 0xf5, 0x21, 0x00


	//----- nvinfo : EIATTR_KPARAM_INFO
	.align		4
.L_98:
        /*0078*/ 	.byte	0x04, 0x17
        /*007a*/ 	.short	(.L_100 - .L_99)
.L_99:
        /*007c*/ 	.word	0x00000000
        /*0080*/ 	.short	0x0000
        /*0082*/ 	.short	0x0000
        /*0084*/ 	.byte	0x00, 0xf5, 0x21, 0x00


	//----- nvinfo : EIATTR_SPARSE_MMA_MASK
	.align		4
.L_100:
        /*0088*/ 	.byte	0x03, 0x50
        /*008a*/ 	.short	0x0000


	//----- nvinfo : EIATTR_MAXREG_COUNT
	.align		4
        /*008c*/ 	.byte	0x03, 0x1b
        /*008e*/ 	.short	0x00ff


	//----- nvinfo : EIATTR_NUM_BARRIERS
	.align		4
        /*0090*/ 	.byte	0x02, 0x4c
        /*0092*/ 	.byte	0x01
	.zero		1


	//----- nvinfo : EIATTR_MERCURY_ISA_VERSION
	.align		4
        /*0094*/ 	.byte	0x03, 0x5f
        /*0096*/ 	.short	0x0101


	//----- nvinfo : EIATTR_VRC_CTA_INIT_COUNT
	.align		4
        /*0098*/ 	.byte	0x02, 0x4a
	.zero		1
	.zero		1


	//----- nvinfo : EIATTR_EXIT_INSTR_OFFSETS
	.align		4
        /*009c*/ 	.byte	0x04, 0x1c
        /*009e*/ 	.short	(.L_102 - .L_101)


	//   ....[0]....
.L_101:
        /*00a0*/ 	.word	0x000003b0


	//   ....[1]....
        /*00a4*/ 	.word	0x00000a50


	//----- nvinfo : EIATTR_CRS_STACK_SIZE
	.align		4
.L_102:
        /*00a8*/ 	.byte	0x04, 0x1e
        /*00aa*/ 	.short	(.L_104 - .L_103)
.L_103:
        /*00ac*/ 	.word	0x00000000


	//----- nvinfo : EIATTR_CBANK_PARAM_SIZE
	.align		4
.L_104:
        /*00b0*/ 	.byte	0x03, 0x19
        /*00b2*/ 	.short	0x0038


	//----- nvinfo : EIATTR_PARAM_CBANK
	.align		4
        /*00b4*/ 	.byte	0x04, 0x0a
        /*00b6*/ 	.short	(.L_106 - .L_105)
	.align		4
.L_105:
        /*00b8*/ 	.word	index@(.nv.constant0._Z15kernel_solve_v1PdPiS0_S_S_S_jj)
        /*00bc*/ 	.short	0x0380
        /*00be*/ 	.short	0x0038


	//----- nvinfo : EIATTR_SW_WAR
	.align		4
.L_106:
        /*00c0*/ 	.byte	0x04, 0x36
        /*00c2*/ 	.short	(.L_108 - .L_107)
.L_107:
        /*00c4*/ 	.word	0x00000008
.L_108:


//--------------------- .nv.info._Z15kernel_solve_v0PdPiS0_S_S_S_jj --------------------------
	.section	.nv.info._Z15kernel_solve_v0PdPiS0_S_S_S_jj,"",@"SHT_CUDA_INFO"
	.sectionflags	@""
	.align	4


	//----- nvinfo : EIATTR_CUDA_API_VERSION
	.align		4
        /*0000*/ 	.byte	0x04, 0x37
        /*0002*/ 	.short	(.L_110 - .L_109)
.L_109:
        /*0004*/ 	.word	0x00000082


	//----- nvinfo : EIATTR_KPARAM_INFO
	.align		4
.L_110:
        /*0008*/ 	.byte	0x04, 0x17
        /*000a*/ 	.short	(.L_112 - .L_111)
.L_111:
        /*000c*/ 	.word	0x00000000
        /*0010*/ 	.short	0x0007
        /*0012*/ 	.short	0x0034
        /*0014*/ 	.byte	0x00, 0xf0, 0x11, 0x00


	//----- nvinfo : EIATTR_KPARAM_INFO
	.align		4
.L_112:
        /*0018*/ 	.byte	0x04, 0x17
        /*001a*/ 	.short	(.L_114 - .L_113)
.L_113:
        /*001c*/ 	.word	0x00000000
        /*0020*/ 	.short	0x0006
        /*0022*/ 	.short	0x0030
        /*0024*/ 	.byte	0x00, 0xf0, 0x11, 0x00


	//----- nvinfo : EIATTR_KPARAM_INFO
	.align		4
.L_114:
        /*0028*/ 	.byte	0x04, 0x17
        /*002a*/ 	.short	(.L_116 - .L_115)
.L_115:
        /*002c*/ 	.word	0x00000000
        /*0030*/ 	.short	0x0005
        /*0032*/ 	.short	0x0028
        /*0034*/ 	.byte	0x00, 0xf5, 0x21, 0x00


	//----- nvinfo : EIATTR_KPARAM_INFO
	.align		4
.L_116:
        /*0038*/ 	.byte	0x04, 0x17
        /*003a*/ 	.short	(.L_118 - .L_117)
.L_117:
        /*003c*/ 	.word	0x00000000
        /*0040*/ 	.short	0x0004
        /*0042*/ 	.short	0x0020
        /*0044*/ 	.byte	0x00, 0xf5, 0x21, 0x00


	//----- nvinfo : EIATTR_KPARAM_INFO
	.align		4
.L_118:
        /*0048*/ 	.byte	0x04, 0x17
        /*004a*/ 	.short	(.L_120 - .L_119)
.L_119:
        /*004c*/ 	.word	0x00000000
        /*0050*/ 	.short	0x0003
        /*0052*/ 	.short	0x0018
        /*0054*/ 	.byte	0x00, 0xf5, 0x21, 0x00


	//----- nvinfo : EIATTR_KPARAM_INFO
	.align		4
.L_120:
        /*0058*/ 	.byte	0x04, 0x17
        /*005a*/ 	.short	(.L_122 - .L_121)
.L_121:
        /*005c*/ 	.word	0x00000000
        /*0060*/ 	.short	0x0002
        /*0062*/ 	.short	0x0010
        /*0064*/ 	.byte	0x00, 0xf5, 0x21, 0x00


	//----- nvinfo : EIATTR_KPARAM_INFO
	.align		4
.L_122:
        /*0068*/ 	.byte	0x04, 0x17
        /*006a*/ 	.short	(.L_124 - .L_123)
.L_123:
        /*006c*/ 	.word	0x00000000
        /*0070*/ 	.short	0x0001
        /*0072*/ 	.short	0x0008
        /*0074*/ 	.byte	0x00, 0xf5, 0x21, 0x00


	//----- nvinfo : EIATTR_KPARAM_INFO
	.align		4
.L_124:
        /*0078*/ 	.byte	0x04, 0x17
        /*007a*/ 	.short	(.L_126 - .L_125)
.L_125:
        /*007c*/ 	.word	0x00000000
        /*0080*/ 	.short	0x0000
        /*0082*/ 	.short	0x0000
        /*0084*/ 	.byte	0x00, 0xf5, 0x21, 0x00


	//----- nvinfo : EIATTR_SPARSE_MMA_MASK
	.align		4
.L_126:
        /*0088*/ 	.byte	0x03, 0x50
        /*008a*/ 	.short	0x0000


	//----- nvinfo : EIATTR_MAXREG_COUNT
	.align		4
        /*008c*/ 	.byte	0x03, 0x1b
        /*008e*/ 	.short	0x00ff


	//----- nvinfo : EIATTR_MERCURY_ISA_VERSION
	.align		4
        /*0090*/ 	.byte	0x03, 0x5f
        /*0092*/ 	.short	0x0101


	//----- nvinfo : EIATTR_VRC_CTA_INIT_COUNT
	.align		4
        /*0094*/ 	.byte	0x02, 0x4a
	.zero		1
	.zero		1


	//----- nvinfo : EIATTR_EXIT_INSTR_OFFSETS
	.align		4
        /*0098*/ 	.byte	0x04, 0x1c
        /*009a*/ 	.short	(.L_128 - .L_127)


	//   ....[0]....
.L_127:
        /*009c*/ 	.word	0x00000060


	//   ....[1]....
        /*00a0*/ 	.word	0x00000660


	//   ....[2]....
        /*00a4*/ 	.word	0x00000910


	//----- nvinfo : EIATTR_CBANK_PARAM_SIZE
	.align		4
.L_128:
        /*00a8*/ 	.byte	0x03, 0x19
        /*00aa*/ 	.short	0x0038


	//----- nvinfo : EIATTR_PARAM_CBANK
	.align		4
        /*00ac*/ 	.byte	0x04, 0x0a
        /*00ae*/ 	.short	(.L_130 - .L_129)
	.align		4
.L_129:
        /*00b0*/ 	.word	index@(.nv.constant0._Z15kernel_solve_v0PdPiS0_S_S_S_jj)
        /*00b4*/ 	.short	0x0380
        /*00b6*/ 	.short	0x0038


	//----- nvinfo : EIATTR_SW_WAR
	.align		4
.L_130:
        /*00b8*/ 	.byte	0x04, 0x36
        /*00ba*/ 	.short	(.L_132 - .L_131)
.L_131:
        /*00bc*/ 	.word	0x00000008
.L_132:


//--------------------- .nv.callgraph             --------------------------
	.section	.nv.callgraph,"",@"SHT_CUDA_CALLGRAPH"
	.align	4
	.sectionentsize	8
	.align		4
        /*0000*/ 	.word	0x00000000
	.align		4
        /*0004*/ 	.word	0xffffffff
	.align		4
        /*0008*/ 	.word	index@(_Z15kernel_solve_v2PdPiS0_S_S_S_S_jjP13cublasContextPb)
	.align		4
        /*000c*/ 	.word	index@(vprintf)
	.align		4
        /*0010*/ 	.word	0x00000000
	.align		4
        /*0014*/ 	.word	0xfffffffe
	.align		4
        /*0018*/ 	.word	0x00000000
	.align		4
        /*001c*/ 	.word	0xfffffffd
	.align		4
        /*0020*/ 	.word	0x00000000
	.align		4
        /*0024*/ 	.word	0xfffffffc


//--------------------- .nv.constant4             --------------------------
	.section	.nv.constant4,"a",@progbits
	.align	8
	.align		8
.nv.constant4:
        /*0000*/ 	.dword	$str
	.align		8
        /*0008*/ 	.dword	vprintf


//--------------------- .text._Z8init_cooPxS_PiS0_j --------------------------
	.section	.text._Z8init_cooPxS_PiS0_j,"ax",@progbits
	.align	128
        .global         _Z8init_cooPxS_PiS0_j
        .type           _Z8init_cooPxS_PiS0_j,@function
        .size           _Z8init_cooPxS_PiS0_j,(.L_x_50 - _Z8init_cooPxS_PiS0_j)
        .other          _Z8init_cooPxS_PiS0_j,@"STO_CUDA_ENTRY STV_DEFAULT"
_Z8init_cooPxS_PiS0_j:
.text._Z8init_cooPxS_PiS0_j:
[----:B------:R-:W-:Y:S01]  /*0000*/  LDC R1, c[0x0][0x37c] ;  /* 0x0000df00ff017b82 */ /* 0x000fe20000000800 */
[----:B------:R-:W0:Y:S01]  /*0010*/  S2R R19, SR_TID.X ;  /* 0x0000000000137919 */ /* 0x000e220000002100 */
[----:B------:R-:W0:Y:S02]  /*0020*/  LDCU UR5, c[0x0][0x3a0] ;  /* 0x00007400ff0577ac */ /* 0x000e240008000800 */
[----:B0-----:R-:W-:-:S13]  /*0030*/  ISETP.GE.U32.AND P0, PT, R19, UR5, PT ;  /* 0x0000000513007c0c */ /* 0x001fda000bf06070 */
[----:B------:R-:W-:Y:S05]  /*0040*/  @P0 EXIT ;  /* 0x000000000000094d */ /* 0x000fea0003800000 */
[----:B------:R-:W0:Y:S01]  /*0050*/  LDC.64 R10, c[0x0][0x380] ;  /* 0x0000e000ff0a7b82 */ /* 0x000e220000000a00 */
[----:B------:R-:W1:Y:S01]  /*0060*/  LDCU UR4, c[0x0][0x360] ;  /* 0x00006c00ff0477ac */ /* 0x000e620008000800 */
[----:B------:R-:W2:Y:S06]  /*0070*/  LDCU.64 UR6, c[0x0][0x358] ;  /* 0x00006b00ff0677ac */ /* 0x000eac0008000a00 */
[----:B------:R-:W3:Y:S08]  /*0080*/  LDC.64 R14, c[0x0][0x388] ;  /* 0x0000e200ff0e7b82 */ /* 0x000ef00000000a00 */
[----:B------:R-:W4:Y:S08]  /*0090*/  LDC.64 R12, c[0x0][0x390] ;  /* 0x0000e400ff0c7b82 */ /* 0x000f300000000a00 */
[----:B-12---:R-:W0:Y:S02]  /*00a0*/  LDC.64 R16, c[0x0][0x398] ;  /* 0x0000e600ff107b82 */ /* 0x006e240000000a00 */
.L_x_0:
[----:B01----:R-:W-:-:S06]  /*00b0*/  IMAD.WIDE R2, R19, 0x8, R10 ;  /* 0x0000000813027825 */ /* 0x003fcc00078e020a */
[----:B------:R-:W2:Y:S01]  /*00c0*/  LDG.E R3, desc[UR6][R2.64] ;  /* 0x0000000602037981 */ /* 0x000ea2000c1e1900 */
[----:B----4-:R-:W-:-:S04]  /*00d0*/  IMAD.WIDE R4, R19, 0x4, R12 ;  /* 0x0000000413047825 */ /* 0x010fc800078e020c */
[C---:B---3--:R-:W-:Y:S01]  /*00e0*/  IMAD.WIDE R6, R19.reuse, 0x8, R14 ;  /* 0x0000000813067825 */ /* 0x048fe200078e020e */
[----:B--2---:R1:W-:Y:S05]  /*00f0*/  STG.E desc[UR6][R4.64], R3 ;  /* 0x0000000304007986 */ /* 0x0043ea000c101906 */
[----:B------:R-:W2:Y:S01]  /*0100*/  LDG.E R7, desc[UR6][R6.64] ;  /* 0x0000000606077981 */ /* 0x000ea2000c1e1900 */
[C---:B------:R-:W-:Y:S01]  /*0110*/  IMAD.WIDE R8, R19.reuse, 0x4, R16 ;  /* 0x0000000413087825 */ /* 0x040fe200078e0210 */
[----:B------:R-:W-:-:S04]  /*0120*/  IADD3 R19, PT, PT, R19, UR4, RZ ;  /* 0x0000000413137c10 */ /* 0x000fc8000fffe0ff */
[----:B------:R-:W-:Y:S01]  /*0130*/  ISETP.GE.U32.AND P0, PT, R19, UR5, PT ;  /* 0x0000000513007c0c */ /* 0x000fe2000bf06070 */
[----:B--2---:R1:W-:-:S12]  /*0140*/  STG.E desc[UR6][R8.64], R7 ;  /* 0x0000000708007986 */ /* 0x0043d8000c101906 */
[----:B------:R-:W-:Y:S05]  /*0150*/  @!P0 BRA `(.L_x_0) ;  /* 0xfffffffc00d48947 */ /* 0x000fea000383ffff */
[----:B------:R-:W-:Y:S05]  /*0160*/  EXIT ;  /* 0x000000000000794d */ /* 0x000fea0003800000 */
.L_x_1:
[----:B------:R-:W-:-:S00]  /*0170*/  BRA `(.L_x_1) ;  /* 0xfffffffc00fc7947 */ /* 0x000fc0000383ffff */
[----:B------:R-:W-:-:S00]  /*0180*/  NOP ;  /* 0x0000000000007918 */ /* 0x000fc00000000000 */
[----:B------:R-:W-:-:S00]  /*0190*/  NOP ;  /* 0x0000000000007918 */ /* 0x000fc00000000000 */
[----:B------:R-:W-:-:S00]  /*01a0*/  NOP ;  /* 0x0000000000007918 */ /* 0x000fc00000000000 */
[----:B------:R-:W-:-:S00]  /*01b0*/  NOP ;  /* 0x0000000000007918 */ /* 0x000fc00000000000 */
[----:B------:R-:W-:-:S00]  /*01c0*/  NOP ;  /* 0x0000000000007918 */ /* 0x000fc00000000000 */
[----:B------:R-:W-:-:S00]  /*01d0*/  NOP ;  /* 0x0000000000007918 */ /* 0x000fc00000000000 */
[----:B------:R-:W-:-:S00]  /*01e0*/  NOP ;  /* 0x0000000000007918 */ /* 0x000fc00000000000 */
[----:B------:R-:W-:-:S00]  /*01f0*/  NOP ;  /* 0x0000000000007918 */ /* 0x000fc00000000000 */
.L_x_50:


//--------------------- .text._Z15kernel_solve_v2PdPiS0_S_S_S_S_jjP13cublasContextPb --------------------------
	.section	.text._Z15kernel_solve_v2PdPiS0_S_S_S_S_jjP13cublasContextPb,"ax",@progbits
	.align	128
        .global         _Z15kernel_solve_v2PdPiS0_S_S_S_S_jjP13cublasContextPb
        .type           _Z15kernel_solve_v2PdPiS0_S_S_S_S_jjP13cublasContextPb,@function
        .size           _Z15kernel_solve_v2PdPiS0_S_S_S_S_jjP13cublasContextPb,(.L_x_49 - _Z15kernel_solve_v2PdPiS0_S_S_S_S_jjP13cublasContextPb)
        .other          _Z15kernel_solve_v2PdPiS0_S_S_S_S_jjP13cublasContextPb,@"STO_CUDA_ENTRY STV_DEFAULT"
_Z15kernel_solve_v2PdPiS0_S_S_S_S_jjP13cublasContextPb:
.text._Z15kernel_solve_v2PdPiS0_S_S_S_S_jjP13cublasContextPb:
[----:B------:R-:W0:Y:S01]  /*0000*/  LDC R1, c[0x0][0x37c] ;  /* 0x0000df00ff017b82 */ /* 0x000e220000000800 */
[----:B------:R-:W1:Y:S01]  /*0010*/  LDCU UR5, c[0x0][0x3bc] ;  /* 0x00007780ff0577ac */ /* 0x000e620008000800 */
[----:B0-----:R-:W-:Y:S01]  /*0020*/  VIADD R1, R1, 0xfffffff0 ;  /* 0xfffffff001017836 */ /* 0x001fe20000000000 */
[----:B------:R-:W0:Y:S01]  /*0030*/  LDCU UR4, c[0x0][0x2f8] ;  /* 0x00005f00ff0477ac */ /* 0x000e220008000800 */
[----:B-1----:R-:W-:-:S03]  /*0040*/  ISETP.NE.AND P0, PT, RZ, UR5, PT ;  /* 0x00000005ff007c0c */ /* 0x002fc6000bf05270 */
[----:B0-----:R-:W-:-:S10]  /*0050*/  IADD3 R2, P1, PT, R1, UR4, RZ ;  /* 0x0000000401027c10 */ /* 0x001fd4000ff3e0ff */
[----:B------:R-:W-:Y:S05]  /*0060*/  @!P0 EXIT ;  /* 0x000000000000894d */ /* 0x000fea0003800000 */
[----:B------:R-:W0:Y:S01]  /*0070*/  LDCU.64 UR40, c[0x0][0x390] ;  /* 0x00007200ff2877ac */ /* 0x000e220008000a00 */
[----:B------:R-:W-:Y:S01]  /*0080*/  IMAD.MOV.U32 R22, RZ, RZ, RZ ;  /* 0x000000ffff167224 */ /* 0x000fe200078e00ff */
[----:B------:R-:W-:Y:S01]  /*0090*/  CS2R R16, SRZ ;  /* 0x0000000000107805 */ /* 0x000fe2000001ff00 */
[----:B------:R-:W1:Y:S01]  /*00a0*/  LDCU.64 UR38, c[0x0][0x380] ;  /* 0x00007000ff2677ac */ /* 0x000e620008000a00 */
[----:B------:R-:W2:Y:S01]  /*00b0*/  LDCU UR4, c[0x0][0x2fc] ;  /* 0x00005f80ff0477ac */ /* 0x000ea20008000800 */
[----:B------:R-:W3:Y:S01]  /*00c0*/  LDCU.64 UR36, c[0x0][0x358] ;  /* 0x00006b00ff2477ac */ /* 0x000ee20008000a00 */
[----:B0-----:R-:W-:Y:S02]  /*00d0*/  UIADD3 UR40, UP0, UPT, UR40, 0x10, URZ ;  /* 0x0000001028287890 */ /* 0x001fe4000ff1e0ff */
[----:B-1----:R-:W-:Y:S02]  /*00e0*/  UIADD3 UR38, UP1, UPT, UR38, 0x20, URZ ;  /* 0x0000002026267890 */ /* 0x002fe4000ff3e0ff */
[----:B------:R-:W-:Y:S01]  /*00f0*/  UIADD3.X UR41, UPT, UPT, URZ, UR41, URZ, UP0, !UPT ;  /* 0x00000029ff297290 */ /* 0x000fe200087fe4ff */
[----:B--2---:R-:W-:Y:S01]  /*0100*/  IMAD.X R18, RZ, RZ, UR4, P1 ;  /* 0x00000004ff127e24 */ /* 0x004fe200088e06ff */
[----:B---3--:R-:W-:-:S12]  /*0110*/  UIADD3.X UR39, UPT, UPT, URZ, UR39, URZ, UP1, !UPT ;  /* 0x00000027ff277290 */ /* 0x008fd80008ffe4ff */
.L_x_14:
[----:B------:R-:W0:Y:S02]  /*0120*/  LDC.64 R4, c[0x0][0x388] ;  /* 0x0000e200ff047b82 */ /* 0x000e240000000a00 */
[----:B0-----:R-:W-:-:S05]  /*0130*/  IMAD.WIDE.U32 R4, R22, 0x4, R4 ;  /* 0x0000000416047825 */ /* 0x001fca00078e0004 */
[----:B------:R-:W2:Y:S04]  /*0140*/  LDG.E R0, desc[UR36][R4.64] ;  /* 0x0000002404007981 */ /* 0x000ea8000c1e1900 */
[----:B------:R-:W2:Y:S01]  /*0150*/  LDG.E R8, desc[UR36][R4.64+0x4] ;  /* 0x0000042404087981 */ /* 0x000ea2000c1e1900 */
[----:B------:R-:W-:Y:S01]  /*0160*/  BSSY.RECONVERGENT B0, `(.L_x_2) ;  /* 0x00000bf000007945 */ /* 0x000fe20003800200 */
[----:B------:R-:W-:Y:S02]  /*0170*/  CS2R R6, SRZ ;  /* 0x0000000000067805 */ /* 0x000fe4000001ff00 */
[----:B--2---:R-:W-:-:S13]  /*0180*/  ISETP.GE.AND P0, PT, R0, R8, PT ;  /* 0x000000080000720c */ /* 0x004fda0003f06270 */
[----:B------:R-:W-:Y:S05]  /*0190*/  @P0 BRA `(.L_x_3) ;  /* 0x0000000800ec0947 */ /* 0x000fea0003800000 */
[----:B------:R-:W-:Y:S01]  /*01a0*/  IMAD.MOV.U32 R5, RZ, RZ, R0 ;  /* 0x000000ffff057224 */ /* 0x000fe200078e0000 */
[----:B------:R-:W-:Y:S01]  /*01b0*/  BSSY.RECONVERGENT B1, `(.L_x_4) ;  /* 0x000005d000017945 */ /* 0x000fe20003800200 */
[----:B------:R-:W-:Y:S02]  /*01c0*/  CS2R R6, SRZ ;  /* 0x0000000000067805 */ /* 0x000fe4000001ff00 */
[----:B------:R-:W-:Y:S01]  /*01d0*/  IMAD.IADD R3, R5, 0x1, -R8 ;  /* 0x0000000105037824 */ /* 0x000fe200078e0a08 */
[----:B------:R-:W-:-:S04]  /*01e0*/  IADD3 R0, PT, PT, R8, -R5, RZ ;  /* 0x8000000508007210 */ /* 0x000fc80007ffe0ff */
[----:B------:R-:W-:Y:S02]  /*01f0*/  ISETP.GT.U32.AND P1, PT, R3, -0x8, PT ;  /* 0xfffffff80300780c */ /* 0x000fe40003f24070 */
[----:B------:R-:W-:-:S04]  /*0200*/  LOP3.LUT R4, R0, 0x7, RZ, 0xc0, !PT ;  /* 0x0000000700047812 */ /* 0x000fc800078ec0ff */
[----:B------:R-:W-:-:S07]  /*0210*/  ISETP.NE.AND P0, PT, R4, RZ, PT ;  /* 0x000000ff0400720c */ /* 0x000fce0003f05270 */
[----:B------:R-:W-:Y:S06]  /*0220*/  @P1 BRA `(.L_x_5) ;  /* 0x0000000400541947 */ /* 0x000fec0003800000 */
[----:B------:R-:W-:Y:S02]  /*0230*/  LOP3.LUT R23, R0, 0xfffffff8, RZ, 0xc0, !PT ;  /* 0xfffffff800177812 */ /* 0x000fe400078ec0ff */
[----:B------:R-:W-:-:S03]  /*0240*/  CS2R R6, SRZ ;  /* 0x0000000000067805 */ /* 0x000fc6000001ff00 */
[----:B------:R-:W-:-:S07]  /*0250*/  IMAD.MOV R23, RZ, RZ, -R23 ;  /* 0x000000ffff177224 */ /* 0x000fce00078e0a17 */
.L_x_6:
[----:B------:R-:W-:Y:S02]  /*0260*/  IMAD.U32 R14, RZ, RZ, UR40 ;  /* 0x00000028ff0e7e24 */ /* 0x000fe4000f8e00ff */
[----:B------:R-:W-:Y:S02]  /*0270*/  IMAD.U32 R15, RZ, RZ, UR41 ;  /* 0x00000029ff0f7e24 */ /* 0x000fe4000f8e00ff */
[----:B------:R-:W-:-:S05]  /*0280*/  IMAD.WIDE R14, R5, 0x4, R14 ;  /* 0x00000004050e7825 */ /* 0x000fca00078e020e */
[----:B------:R-:W2:Y:S04]  /*0290*/  LDG.E R3, desc[UR36][R14.64+-0x10] ;  /* 0xfffff0240e037981 */ /* 0x000ea8000c1e1900 */
[----:B------:R-:W3:Y:S01]  /*02a0*/  LDG.E R25, desc[UR36][R14.64+-0xc] ;  /* 0xfffff4240e197981 */ /* 0x000ee2000c1e1900 */
[----:B------:R-:W-:Y:S01]  /*02b0*/  MOV R8, UR38 ;  /* 0x0000002600087c02 */ /* 0x000fe20008000f00 */
[----:B------:R-:W-:Y:S02]  /*02c0*/  IMAD.U32 R9, RZ, RZ, UR39 ;  /* 0x00000027ff097e24 */ /* 0x000fe4000f8e00ff */
[----:B------:R-:W4:Y:S02]  /*02d0*/  LDG.E R27, desc[UR36][R14.64+-0x8] ;  /* 0xfffff8240e1b7981 */ /* 0x000f24000c1e1900 */
[----:B------:R-:W-:-:S02]  /*02e0*/  IMAD.WIDE R8, R5, 0x8, R8 ;  /* 0x0000000805087825 */ /* 0x000fc400078e0208 */
[----:B------:R-:W5:Y:S04]  /*02f0*/  LDG.E R19, desc[UR36][R14.64+-0x4] ;  /* 0xfffffc240e137981 */ /* 0x000f68000c1e1900 */
[----:B------:R-:W5:Y:S01]  /*0300*/  LDG.E.64 R12, desc[UR36][R8.64+-0x20] ;  /* 0xffffe024080c7981 */ /* 0x000f62000c1e1b00 */
[----:B--2---:R-:W-:-:S13]  /*0310*/  ISETP.NE.AND P1, PT, R3, R22, PT ;  /* 0x000000160300720c */ /* 0x004fda0003f25270 */
[----:B------:R-:W0:Y:S02]  /*0320*/  @P1 LDC.64 R28, c[0x0][0x3a0] ;  /* 0x0000e800ff1c1b82 */ /* 0x000e240000000a00 */
[----:B0-----:R-:W-:Y:S01]  /*0330*/  @P1 IMAD.WIDE R28, R3, 0x8, R28 ;  /* 0x00000008031c1825 */ /* 0x001fe200078e021c */
[C---:B---3--:R-:W-:Y:S01]  /*0340*/  ISETP.NE.AND P2, PT, R25.reuse, R22, PT ;  /* 0x000000161900720c */ /* 0x048fe20003f45270 */
[----:B------:R-:W2:Y:S04]  /*0350*/  LDG.E R3, desc[UR36][R14.64] ;  /* 0x000000240e037981 */ /* 0x000ea8000c1e1900 */
[----:B------:R-:W3:Y:S08]  /*0360*/  @P1 LDG.E.64 R10, desc[UR36][R28.64] ;  /* 0x000000241c0a1981 */ /* 0x000ef0000c1e1b00 */
[----:B------:R-:W0:Y:S02]  /*0370*/  @P2 LDC.64 R20, c[0x0][0x3a0] ;  /* 0x0000e800ff142b82 */ /* 0x000e240000000a00 */
[----:B0-----:R-:W-:-:S02]  /*0380*/  @P2 IMAD.WIDE R24, R25, 0x8, R20 ;  /* 0x0000000819182825 */ /* 0x001fc400078e0214 */
[----:B------:R-:W2:Y:S04]  /*0390*/  LDG.E.64 R20, desc[UR36][R8.64+-0x18] ;  /* 0xffffe82408147981 */ /* 0x000ea8000c1e1b00 */
[----:B------:R-:W2:Y:S01]  /*03a0*/  @P2 LDG.E.64 R24, desc[UR36][R24.64] ;  /* 0x0000002418182981 */ /* 0x000ea2000c1e1b00 */
[----:B----4-:R-:W-:Y:S01]  /*03b0*/  ISETP.NE.AND P4, PT, R27, R22, PT ;  /* 0x000000161b00720c */ /* 0x010fe20003f85270 */
[----:B-----5:R-:W-:Y:S02]  /*03c0*/  @!P1 IMAD.MOV.U32 R16, RZ, RZ, R12 ;  /* 0x000000ffff109224 */ /* 0x020fe400078e000c */
[----:B------:R-:W-:Y:S01]  /*03d0*/  @!P1 IMAD.MOV.U32 R17, RZ, RZ, R13 ;  /* 0x000000ffff119224 */ /* 0x000fe200078e000d */
[----:B---3--:R-:W-:-:S09]  /*03e0*/  @P1 DFMA R6, R12, R10, R6 ;  /* 0x0000000a0c06122b */ /* 0x008fd20000000006 */
[----:B------:R-:W0:Y:S01]  /*03f0*/  @P4 LDC.64 R10, c[0x0][0x3a0] ;  /* 0x0000e800ff0a4b82 */ /* 0x000e220000000a00 */
[----:B------:R-:W3:Y:S01]  /*0400*/  LDG.E.64 R12, desc[UR36][R8.64+-0x10] ;  /* 0xfffff024080c7981 */ /* 0x000ee2000c1e1b00 */
[----:B0-----:R-:W-:-:S03]  /*0410*/  @P4 IMAD.WIDE R10, R27, 0x8, R10 ;  /* 0x000000081b0a4825 */ /* 0x001fc600078e020a */
[----:B------:R-:W4:Y:S04]  /*0420*/  LDG.E R27, desc[UR36][R14.64+0x4] ;  /* 0x000004240e1b7981 */ /* 0x000f28000c1e1900 */
[----:B------:R-:W5:Y:S01]  /*0430*/  @P4 LDG.E.64 R10, desc[UR36][R10.64] ;  /* 0x000000240a0a4981 */ /* 0x000f62000c1e1b00 */
[----:B------:R-:W-:Y:S01]  /*0440*/  ISETP.NE.AND P1, PT, R19, R22, PT ;  /* 0x000000161300720c */ /* 0x000fe20003f25270 */
[----:B--2---:R-:W-:-:S12]  /*0450*/  @P2 DFMA R6, R20, R24, R6 ;  /* 0x000000181406222b */ /* 0x004fd80000000006 */
[----:B------:R-:W0:Y:S01]  /*0460*/  @P1 LDC.64 R24, c[0x0][0x3a0] ;  /* 0x0000e800ff181b82 */ /* 0x000e220000000a00 */
[----:B------:R-:W-:Y:S01]  /*0470*/  @!P2 IMAD.MOV.U32 R16, RZ, RZ, R20 ;  /* 0x000000ffff10a224 */ /* 0x000fe200078e0014 */
[----:B------:R-:W-:Y:S01]  /*0480*/  @!P2 MOV R17, R21 ;  /* 0x000000150011a202 */ /* 0x000fe20000000f00 */
[----:B0-----:R-:W-:Y:S02]  /*0490*/  @P1 IMAD.WIDE R28, R19, 0x8, R24 ;  /* 0x00000008131c1825 */ /* 0x001fe400078e0218 */
[----:B------:R-:W2:Y:S04]  /*04a0*/  LDG.E.64 R24, desc[UR36][R8.64+-0x8] ;  /* 0xfffff82408187981 */ /* 0x000ea8000c1e1b00 */
[----:B------:R-:W2:Y:S01]  /*04b0*/  @P1 LDG.E.64 R20, desc[UR36][R28.64] ;  /* 0x000000241c141981 */ /* 0x000ea2000c1e1b00 */
[----:B------:R-:W-:-:S03]  /*04c0*/  ISETP.NE.AND P3, PT, R3, R22, PT ;  /* 0x000000160300720c */ /* 0x000fc60003f65270 */
[----:B------:R-:W2:Y:S01]  /*04d0*/  LDG.E R19, desc[UR36][R14.64+0x8] ;  /* 0x000008240e137981 */ /* 0x000ea2000c1e1900 */
[----:B---3--:R-:W-:Y:S02]  /*04e0*/  @!P4 IMAD.MOV.U32 R16, RZ, RZ, R12 ;  /* 0x000000ffff10c224 */ /* 0x008fe400078e000c */
[----:B------:R-:W-:Y:S01]  /*04f0*/  @!P4 IMAD.MOV.U32 R17, RZ, RZ, R13 ;  /* 0x000000ffff11c224 */ /* 0x000fe200078e000d */
[----:B----4-:R-:W-:Y:S01]  /*0500*/  ISETP.NE.AND P2, PT, R27, R22, PT ;  /* 0x000000161b00720c */ /* 0x010fe20003f45270 */
[----:B-----5:R-:W-:-:S05]  /*0510*/  @P4 DFMA R6, R12, R10, R6 ;  /* 0x0000000a0c06422b */ /* 0x020fca0000000006 */
[----:B------:R-:W0:Y:S08]  /*0520*/  @P3 LDC.64 R10, c[0x0][0x3a0] ;  /* 0x0000e800ff0a3b82 */ /* 0x000e300000000a00 */
[----:B------:R-:W1:Y:S01]  /*0530*/  @P2 LDC.64 R12, c[0x0][0x3a0] ;  /* 0x0000e800ff0c2b82 */ /* 0x000e620000000a00 */
[----:B0-----:R-:W-:Y:S02]  /*0540*/  @P3 IMAD.WIDE R10, R3, 0x8, R10 ;  /* 0x00000008030a3825 */ /* 0x001fe400078e020a */
[----:B------:R-:W3:Y:S04]  /*0550*/  LDG.E R3, desc[UR36][R14.64+0xc] ;  /* 0x00000c240e037981 */ /* 0x000ee8000c1e1900 */
[----:B------:R-:W4:Y:S01]  /*0560*/  @P3 LDG.E.64 R10, desc[UR36][R10.64] ;  /* 0x000000240a0a3981 */ /* 0x000f22000c1e1b00 */
[----:B-1----:R-:W-:-:S03]  /*0570*/  @P2 IMAD.WIDE R12, R27, 0x8, R12 ;  /* 0x000000081b0c2825 */ /* 0x002fc600078e020c */
[----:B------:R-:W4:Y:S04]  /*0580*/  LDG.E.64 R26, desc[UR36][R8.64] ;  /* 0x00000024081a7981 */ /* 0x000f28000c1e1b00 */
[----:B------:R-:W5:Y:S01]  /*0590*/  @P2 LDG.E.64 R12, desc[UR36][R12.64] ;  /* 0x000000240c0c2981 */ /* 0x000f62000c1e1b00 */
[----:B--2---:R-:W-:-:S03]  /*05a0*/  @P1 DFMA R6, R24, R20, R6 ;  /* 0x000000141806122b */ /* 0x004fc60000000006 */
[----:B------:R-:W2:Y:S04]  /*05b0*/  LDG.E.64 R14, desc[UR36][R8.64+0x10] ;  /* 0x00001024080e7981 */ /* 0x000ea8000c1e1b00 */
[----:B------:R-:W5:Y:S01]  /*05c0*/  LDG.E.64 R20, desc[UR36][R8.64+0x8] ;  /* 0x0000082408147981 */ /* 0x000f62000c1e1b00 */
[----:B------:R-:W-:-:S13]  /*05d0*/  ISETP.NE.AND P5, PT, R19, R22, PT ;  /* 0x000000161300720c */ /* 0x000fda0003fa5270 */
[----:B------:R-:W0:Y:S02]  /*05e0*/  @P5 LDC.64 R28, c[0x0][0x3a0] ;  /* 0x0000e800ff1c5b82 */ /* 0x000e240000000a00 */
[----:B0-----:R-:W-:-:S06]  /*05f0*/  @P5 IMAD.WIDE R28, R19, 0x8, R28 ;  /* 0x00000008131c5825 */ /* 0x001fcc00078e021c */
[----:B------:R-:W2:Y:S01]  /*0600*/  @P5 LDG.E.64 R28, desc[UR36][R28.64] ;  /* 0x000000241c1c5981 */ /* 0x000ea2000c1e1b00 */
[----:B---3--:R-:W-:Y:S01]  /*0610*/  ISETP.NE.AND P4, PT, R3, R22, PT ;  /* 0x000000160300720c */ /* 0x008fe20003f85270 */
[----:B----4-:R-:W-:-:S12]  /*0620*/  @P3 DFMA R6, R26, R10, R6 ;  /* 0x0000000a1a06322b */ /* 0x010fd80000000006 */
[----:B------:R-:W0:Y:S01]  /*0630*/  @P4 LDC.64 R10, c[0x0][0x3a0] ;  /* 0x0000e800ff0a4b82 */ /* 0x000e220000000a00 */
[----:B-----5:R-:W-:Y:S01]  /*0640*/  @P2 DFMA R6, R20, R12, R6 ;  /* 0x0000000c1406222b */ /* 0x020fe20000000006 */
[----:B------:R-:W3:Y:S01]  /*0650*/  LDG.E.64 R12, desc[UR36][R8.64+0x18] ;  /* 0x00001824080c7981 */ /* 0x000ee2000c1e1b00 */
[----:B0-----:R-:W-:-:S06]  /*0660*/  @P4 IMAD.WIDE R10, R3, 0x8, R10 ;  /* 0x00000008030a4825 */ /* 0x001fcc00078e020a */
[----:B------:R-:W4:Y:S01]  /*0670*/  @P4 LDG.E.64 R10, desc[UR36][R10.64] ;  /* 0x000000240a0a4981 */ /* 0x000f22000c1e1b00 */
[----:B------:R-:W-:Y:S02]  /*0680*/  VIADD R23, R23, 0x8 ;  /* 0x0000000817177836 */ /* 0x000fe40000000000 */
[----:B------:R-:W-:Y:S02]  /*0690*/  @!P1 IMAD.MOV.U32 R16, RZ, RZ, R24 ;  /* 0x000000ffff109224 */ /* 0x000fe400078e0018 */
[----:B------:R-:W-:Y:S01]  /*06a0*/  @!P1 IMAD.MOV.U32 R17, RZ, RZ, R25 ;  /* 0x000000ffff119224 */ /* 0x000fe200078e0019 */
[----:B------:R-:W-:Y:S01]  /*06b0*/  ISETP.NE.AND P1, PT, R23, RZ, PT ;  /* 0x000000ff1700720c */ /* 0x000fe20003f25270 */
[----:B------:R-:W-:Y:S01]  /*06c0*/  @!P3 IMAD.MOV.U32 R17, RZ, RZ, R27 ;  /* 0x000000ffff11b224 */ /* 0x000fe200078e001b */
[----:B------:R-:W-:Y:S01]  /*06d0*/  @!P3 MOV R16, R26 ;  /* 0x0000001a0010b202 */ /* 0x000fe20000000f00 */
[----:B------:R-:W-:Y:S01]  /*06e0*/  @!P2 IMAD.MOV.U32 R16, RZ, RZ, R20 ;  /* 0x000000ffff10a224 */ /* 0x000fe200078e0014 */
[----:B--2---:R-:W-:Y:S01]  /*06f0*/  @!P5 MOV R16, R14 ;  /* 0x0000000e0010d202 */ /* 0x004fe20000000f00 */
[----:B------:R-:W-:-:S02]  /*0700*/  @!P2 IMAD.MOV.U32 R17, RZ, RZ, R21 ;  /* 0x000000ffff11a224 */ /* 0x000fc400078e0015 */
[----:B------:R-:W-:Y:S01]  /*0710*/  @!P5 IMAD.MOV.U32 R17, RZ, RZ, R15 ;  /* 0x000000ffff11d224 */ /* 0x000fe200078e000f */
[----:B------:R-:W-:Y:S01]  /*0720*/  @P5 DFMA R6, R14, R28, R6 ;  /* 0x0000001c0e06522b */ /* 0x000fe20000000006 */
[----:B------:R-:W-:Y:S02]  /*0730*/  VIADD R5, R5, 0x8 ;  /* 0x0000000805057836 */ /* 0x000fe40000000000 */
[----:B---3--:R-:W-:Y:S02]  /*0740*/  @!P4 IMAD.MOV.U32 R16, RZ, RZ, R12 ;  /* 0x000000ffff10c224 */ /* 0x008fe400078e000c */
[----:B------:R-:W-:-:S03]  /*0750*/  @!P4 IMAD.MOV.U32 R17, RZ, RZ, R13 ;  /* 0x000000ffff11c224 */ /* 0x000fc600078e000d */
[----:B----4-:R-:W-:Y:S01]  /*0760*/  @P4 DFMA R6, R12, R10, R6 ;  /* 0x0000000a0c06422b */ /* 0x010fe20000000006 */
[----:B------:R-:W-:Y:S10]  /*0770*/  @P1 BRA `(.L_x_6) ;  /* 0xfffffff800b81947 */ /* 0x000ff4000383ffff */
.L_x_5:
[----:B------:R-:W-:Y:S05]  /*0780*/  BSYNC.RECONVERGENT B1 ;  /* 0x0000000000017941 */ /* 0x000fea0003800200 */
.L_x_4:
[----:B------:R-:W-:Y:S05]  /*0790*/  @!P0 BRA `(.L_x_3) ;  /* 0x00000004006c8947 */ /* 0x000fea0003800000 */
[----:B------:R-:W-:Y:S01]  /*07a0*/  ISETP.GE.U32.AND P0, PT, R4, 0x4, PT ;  /* 0x000000040400780c */ /* 0x000fe20003f06070 */
[----:B------:R-:W-:Y:S01]  /*07b0*/  BSSY.RECONVERGENT B1, `(.L_x_7) ;  /* 0x000002d000017945 */ /* 0x000fe20003800200 */
[----:B------:R-:W-:-:S04]  /*07c0*/  LOP3.LUT R3, R0, 0x3, RZ, 0xc0, !PT ;  /* 0x0000000300037812 */ /* 0x000fc800078ec0ff */
[----:B------:R-:W-:-:S07]  /*07d0*/  ISETP.NE.AND P4, PT, R3, RZ, PT ;  /* 0x000000ff0300720c */ /* 0x000fce0003f85270 */
[----:B------:R-:W-:Y:S06]  /*07e0*/  @!P0 BRA `(.L_x_8) ;  /* 0x0000000000a48947 */ /* 0x000fec0003800000 */
[----:B------:R-:W0:Y:S02]  /*07f0*/  LDC.64 R8, c[0x0][0x390] ;  /* 0x0000e400ff087b82 */ /* 0x000e240000000a00 */
[----:B0-----:R-:W-:-:S06]  /*0800*/  IMAD.WIDE R12, R5, 0x4, R8 ;  /* 0x00000004050c7825 */ /* 0x001fcc00078e0208 */
[----:B------:R-:W0:Y:S01]  /*0810*/  LDC.64 R8, c[0x0][0x380] ;  /* 0x0000e000ff087b82 */ /* 0x000e220000000a00 */
[----:B------:R-:W2:Y:S04]  /*0820*/  LDG.E R25, desc[UR36][R12.64] ;  /* 0x000000240c197981 */ /* 0x000ea8000c1e1900 */
[----:B------:R-:W3:Y:S04]  /*0830*/  LDG.E R23, desc[UR36][R12.64+0x4] ;  /* 0x000004240c177981 */ /* 0x000ee8000c1e1900 */
[----:B------:R-:W4:Y:S04]  /*0840*/  LDG.E R15, desc[UR36][R12.64+0x8] ;  /* 0x000008240c0f7981 */ /* 0x000f28000c1e1900 */
[----:B------:R-:W5:Y:S01]  /*0850*/  LDG.E R19, desc[UR36][R12.64+0xc] ;  /* 0x00000c240c137981 */ /* 0x000f62000c1e1900 */
[----:B0-----:R-:W-:-:S05]  /*0860*/  IMAD.WIDE R8, R5, 0x8, R8 ;  /* 0x0000000805087825 */ /* 0x001fca00078e0208 */
[----:B------:R-:W5:Y:S04]  /*0870*/  LDG.E.64 R20, desc[UR36][R8.64] ;  /* 0x0000002408147981 */ /* 0x000f68000c1e1b00 */
[----:B------:R-:W5:Y:S01]  /*0880*/  LDG.E.64 R28, desc[UR36][R8.64+0x18] ;  /* 0x00001824081c7981 */ /* 0x000f62000c1e1b00 */
[----:B--2---:R-:W-:-:S13]  /*0890*/  ISETP.NE.AND P0, PT, R25, R22, PT ;  /* 0x000000161900720c */ /* 0x004fda0003f05270 */
[----:B------:R-:W0:Y:S02]  /*08a0*/  @P0 LDC.64 R10, c[0x0][0x3a0] ;  /* 0x0000e800ff0a0b82 */ /* 0x000e240000000a00 */
[----:B0-----:R-:W-:-:S06]  /*08b0*/  @P0 IMAD.WIDE R24, R25, 0x8, R10 ;  /* 0x0000000819180825 */ /* 0x001fcc00078e020a */
[----:B------:R-:W2:Y:S01]  /*08c0*/  @P0 LDG.E.64 R24, desc[UR36][R24.64] ;  /* 0x0000002418180981 */ /* 0x000ea2000c1e1b00 */
[-C--:B---3--:R-:W-:Y:S02]  /*08d0*/  ISETP.NE.AND P1, PT, R23, R22.reuse, PT ;  /* 0x000000161700720c */ /* 0x088fe40003f25270 */
[-C--:B----4-:R-:W-:Y:S02]  /*08e0*/  ISETP.NE.AND P2, PT, R15, R22.reuse, PT ;  /* 0x000000160f00720c */ /* 0x090fe40003f45270 */
[----:B-----5:R-:W-:-:S09]  /*08f0*/  ISETP.NE.AND P3, PT, R19, R22, PT ;  /* 0x000000161300720c */ /* 0x020fd20003f65270 */
[----:B------:R-:W0:Y:S08]  /*0900*/  @P1 LDC.64 R10, c[0x0][0x3a0] ;  /* 0x0000e800ff0a1b82 */ /* 0x000e300000000a00 */
[----:B------:R-:W1:Y:S08]  /*0910*/  @P2 LDC.64 R26, c[0x0][0x3a0] ;  /* 0x0000e800ff1a2b82 */ /* 0x000e700000000a00 */
[----:B------:R-:W3:Y:S01]  /*0920*/  @P3 LDC.64 R12, c[0x0][0x3a0] ;  /* 0x0000e800ff0c3b82 */ /* 0x000ee20000000a00 */
[----:B0-----:R-:W-:-:S06]  /*0930*/  @P1 IMAD.WIDE R10, R23, 0x8, R10 ;  /* 0x00000008170a1825 */ /* 0x001fcc00078e020a */
[----:B------:R-:W4:Y:S01]  /*0940*/  @P1 LDG.E.64 R10, desc[UR36][R10.64] ;  /* 0x000000240a0a1981 */ /* 0x000f22000c1e1b00 */
[----:B-1----:R-:W-:-:S03]  /*0950*/  @P2 IMAD.WIDE R26, R15, 0x8, R26 ;  /* 0x000000080f1a2825 */ /* 0x002fc600078e021a */
[----:B------:R-:W4:Y:S04]  /*0960*/  LDG.E.64 R14, desc[UR36][R8.64+0x8] ;  /* 0x00000824080e7981 */ /* 0x000f28000c1e1b00 */
[----:B------:R-:W5:Y:S01]  /*0970*/  @P2 LDG.E.64 R26, desc[UR36][R26.64] ;  /* 0x000000241a1a2981 */ /* 0x000f62000c1e1b00 */
[----:B---3--:R-:W-:-:S06]  /*0980*/  @P3 IMAD.WIDE R12, R19, 0x8, R12 ;  /* 0x00000008130c3825 */ /* 0x008fcc00078e020c */
[----:B------:R-:W3:Y:S01]  /*0990*/  @P3 LDG.E.64 R12, desc[UR36][R12.64] ;  /* 0x000000240c0c3981 */ /* 0x000ee2000c1e1b00 */
[----:B--2---:R-:W-:-:S03]  /*09a0*/  @P0 DFMA R6, R20, R24, R6 ;  /* 0x000000181406022b */ /* 0x004fc60000000006 */
[----:B------:R-:W5:Y:S01]  /*09b0*/  LDG.E.64 R24, desc[UR36][R8.64+0x10] ;  /* 0x0000102408187981 */ /* 0x000f62000c1e1b00 */
[----:B------:R-:W-:Y:S01]  /*09c0*/  @!P0 MOV R16, R20 ;  /* 0x0000001400108202 */ /* 0x000fe20000000f00 */
[----:B------:R-:W-:Y:S02]  /*09d0*/  @!P0 IMAD.MOV.U32 R17, RZ, RZ, R21 ;  /* 0x000000ffff118224 */ /* 0x000fe400078e0015 */
[----:B------:R-:W-:Y:S01]  /*09e0*/  VIADD R5, R5, 0x4 ;  /* 0x0000000405057836 */ /* 0x000fe20000000000 */
[----:B----4-:R-:W-:Y:S01]  /*09f0*/  @P1 DFMA R6, R14, R10, R6 ;  /* 0x0000000a0e06122b */ /* 0x010fe20000000006 */
[----:B------:R-:W-:Y:S02]  /*0a00*/  @!P1 IMAD.MOV.U32 R16, RZ, RZ, R14 ;  /* 0x000000ffff109224 */ /* 0x000fe400078e000e */
[----:B------:R-:W-:-:S05]  /*0a10*/  @!P1 IMAD.MOV.U32 R17, RZ, RZ, R15 ;  /* 0x000000ffff119224 */ /* 0x000fca00078e000f */
[----:B-----5:R-:W-:Y:S01]  /*0a20*/  @P2 DFMA R6, R24, R26, R6 ;  /* 0x0000001a1806222b */ /* 0x020fe20000000006 */
[----:B------:R-:W-:Y:S01]  /*0a30*/  @!P2 IMAD.MOV.U32 R16, RZ, RZ, R24 ;  /* 0x000000ffff10a224 */ /* 0x000fe200078e0018 */
[----:B------:R-:W-:Y:S01]  /*0a40*/  @!P2 MOV R17, R25 ;  /* 0x000000190011a202 */ /* 0x000fe20000000f00 */
[----:B------:R-:W-:Y:S02]  /*0a50*/  @!P3 IMAD.MOV.U32 R16, RZ, RZ, R28 ;  /* 0x000000ffff10b224 */ /* 0x000fe400078e001c */
[----:B------:R-:W-:-:S03]  /*0a60*/  @!P3 IMAD.MOV.U32 R17, RZ, RZ, R29 ;  /* 0x000000ffff11b224 */ /* 0x000fc600078e001d */
[----:B---3--:R-:W-:-:S11]  /*0a70*/  @P3 DFMA R6, R28, R12, R6 ;  /* 0x0000000c1c06322b */ /* 0x008fd60000000006 */
.L_x_8:
[----:B------:R-:W-:Y:S05]  /*0a80*/  BSYNC.RECONVERGENT B1 ;  /* 0x0000000000017941 */ /* 0x000fea0003800200 */
.L_x_7:
[----:B------:R-:W-:Y:S05]  /*0a90*/  @!P4 BRA `(.L_x_3) ;  /* 0x0000000000acc947 */ /* 0x000fea0003800000 */
[----:B------:R-:W-:Y:S01]  /*0aa0*/  ISETP.NE.AND P0, PT, R3, 0x1, PT ;  /* 0x000000010300780c */ /* 0x000fe20003f05270 */
[----:B------:R-:W-:Y:S01]  /*0ab0*/  BSSY.RECONVERGENT B1, `(.L_x_9) ;  /* 0x000001b000017945 */ /* 0x000fe20003800200 */
[----:B------:R-:W-:-:S04]  /*0ac0*/  LOP3.LUT R0, R0, 0x1, RZ, 0xc0, !PT ;  /* 0x0000000100007812 */ /* 0x000fc800078ec0ff */
[----:B------:R-:W-:-:S07]  /*0ad0*/  ISETP.NE.U32.AND P2, PT, R0, 0x1, PT ;  /* 0x000000010000780c */ /* 0x000fce0003f45070 */
[----:B------:R-:W-:Y:S06]  /*0ae0*/  @!P0 BRA `(.L_x_10) ;  /* 0x00000000005c8947 */ /* 0x000fec0003800000 */
[----:B------:R-:W0:Y:S08]  /*0af0*/  LDC.64 R8, c[0x0][0x390] ;  /* 0x0000e400ff087b82 */ /* 0x000e300000000a00 */
[----:B------:R-:W1:Y:S01]  /*0b00*/  LDC.64 R10, c[0x0][0x380] ;  /* 0x0000e000ff0a7b82 */ /* 0x000e620000000a00 */
[----:B0-----:R-:W-:-:S05]  /*0b10*/  IMAD.WIDE R24, R5, 0x4, R8 ;  /* 0x0000000405187825 */ /* 0x001fca00078e0208 */
[----:B------:R-:W2:Y:S04]  /*0b20*/  LDG.E R3, desc[UR36][R24.64] ;  /* 0x0000002418037981 */ /* 0x000ea8000c1e1900 */
[----:B------:R-:W3:Y:S01]  /*0b30*/  LDG.E R21, desc[UR36][R24.64+0x4] ;  /* 0x0000042418157981 */ /* 0x000ee2000c1e1900 */
[----:B-1----:R-:W-:-:S05]  /*0b40*/  IMAD.WIDE R10, R5, 0x8, R10 ;  /* 0x00000008050a7825 */ /* 0x002fca00078e020a */
[----:B------:R-:W4:Y:S01]  /*0b50*/  LDG.E.64 R12, desc[UR36][R10.64] ;  /* 0x000000240a0c7981 */ /* 0x000f22000c1e1b00 */
[-C--:B--2---:R-:W-:Y:S02]  /*0b60*/  ISETP.NE.AND P0, PT, R3, R22.reuse, PT ;  /* 0x000000160300720c */ /* 0x084fe40003f05270 */
[----:B---3--:R-:W-:-:S11]  /*0b70*/  ISETP.NE.AND P1, PT, R21, R22, PT ;  /* 0x000000161500720c */ /* 0x008fd60003f25270 */
[----:B------:R-:W0:Y:S08]  /*0b80*/  @P0 LDC.64 R14, c[0x0][0x3a0] ;  /* 0x0000e800ff0e0b82 */ /* 0x000e300000000a00 */
[----:B------:R-:W1:Y:S01]  /*0b90*/  @P1 LDC.64 R8, c[0x0][0x3a0] ;  /* 0x0000e800ff081b82 */ /* 0x000e620000000a00 */
[----:B0-----:R-:W-:-:S06]  /*0ba0*/  @P0 IMAD.WIDE R14, R3, 0x8, R14 ;  /* 0x00000008030e0825 */ /* 0x001fcc00078e020e */
[----:B------:R-:W2:Y:S01]  /*0bb0*/  @P0 LDG.E.64 R14, desc[UR36][R14.64] ;  /* 0x000000240e0e0981 */ /* 0x000ea2000c1e1b00 */
[----:B-1----:R-:W-:-:S03]  /*0bc0*/  @P1 IMAD.WIDE R20, R21, 0x8, R8 ;  /* 0x0000000815141825 */ /* 0x002fc600078e0208 */
[----:B------:R-:W3:Y:S04]  /*0bd0*/  LDG.E.64 R8, desc[UR36][R10.64+0x8] ;  /* 0x000008240a087981 */ /* 0x000ee8000c1e1b00 */
[----:B------:R-:W5:Y:S01]  /*0be0*/  @P1 LDG.E.64 R20, desc[UR36][R20.64] ;  /* 0x0000002414141981 */ /* 0x000f62000c1e1b00 */
[----:B----4-:R-:W-:Y:S01]  /*0bf0*/  @!P0 IMAD.MOV.U32 R16, RZ, RZ, R12 ;  /* 0x000000ffff108224 */ /* 0x010fe200078e000c */
[----:B------:R-:W-:Y:S01]  /*0c00*/  @!P0 MOV R17, R13 ;  /* 0x0000000d00118202 */ /* 0x000fe20000000f00 */
[----:B------:R-:W-:Y:S01]  /*0c10*/  VIADD R5, R5, 0x2 ;  /* 0x0000000205057836 */ /* 0x000fe20000000000 */
[----:B--2---:R-:W-:Y:S01]  /*0c20*/  @P0 DFMA R6, R12, R14, R6 ;  /* 0x0000000e0c06022b */ /* 0x004fe20000000006 */
[----:B---3--:R-:W-:Y:S02]  /*0c30*/  @!P1 IMAD.MOV.U32 R16, RZ, RZ, R8 ;  /* 0x000000ffff109224 */ /* 0x008fe400078e0008 */
[----:B------:R-:W-:-:S05]  /*0c40*/  @!P1 IMAD.MOV.U32 R17, RZ, RZ, R9 ;  /* 0x000000ffff119224 */ /* 0x000fca00078e0009 */
[----:B-----5:R-:W-:-:S11]  /*0c50*/  @P1 DFMA R6, R8, R20, R6 ;  /* 0x000000140806122b */ /* 0x020fd60000000006 */
.L_x_10:
[----:B------:R-:W-:Y:S05]  /*0c60*/  BSYNC.RECONVERGENT B1 ;  /* 0x0000000000017941 */ /* 0x000fea0003800200 */
.L_x_9:
[----:B------:R-:W-:Y:S05]  /*0c70*/  @P2 BRA `(.L_x_3) ;  /* 0x0000000000342947 */ /* 0x000fea0003800000 */
[----:B------:R-:W0:Y:S08]  /*0c80*/  LDC.64 R8, c[0x0][0x390] ;  /* 0x0000e400ff087b82 */ /* 0x000e300000000a00 */
[----:B------:R-:W1:Y:S01]  /*0c90*/  LDC.64 R10, c[0x0][0x380] ;  /* 0x0000e000ff0a7b82 */ /* 0x000e620000000a00 */
[----:B0-----:R-:W-:-:S06]  /*0ca0*/  IMAD.WIDE R8, R5, 0x4, R8 ;  /* 0x0000000405087825 */ /* 0x001fcc00078e0208 */
[----:B------:R-:W2:Y:S01]  /*0cb0*/  LDG.E R9, desc[UR36][R8.64] ;  /* 0x0000002408097981 */ /* 0x000ea2000c1e1900 */
[----:B-1----:R-:W-:-:S06]  /*0cc0*/  IMAD.WIDE R4, R5, 0x8, R10 ;  /* 0x0000000805047825 */ /* 0x002fcc00078e020a */
[----:B------:R-:W3:Y:S01]  /*0cd0*/  LDG.E.64 R4, desc[UR36][R4.64] ;  /* 0x0000002404047981 */ /* 0x000ee2000c1e1b00 */
[----:B--2---:R-:W-:-:S13]  /*0ce0*/  ISETP.NE.AND P0, PT, R9, R22, PT ;  /* 0x000000160900720c */ /* 0x004fda0003f05270 */
[----:B------:R-:W0:Y:S02]  /*0cf0*/  @P0 LDC.64 R12, c[0x0][0x3a0] ;  /* 0x0000e800ff0c0b82 */ /* 0x000e240000000a00 */
[----:B0-----:R-:W-:-:S06]  /*0d00*/  @P0 IMAD.WIDE R10, R9, 0x8, R12 ;  /* 0x00000008090a0825 */ /* 0x001fcc00078e020c */
[----:B------:R-:W2:Y:S01]  /*0d10*/  @P0 LDG.E.64 R10, desc[UR36][R10.64] ;  /* 0x000000240a0a0981 */ /* 0x000ea2000c1e1b00 */
[----:B---3--:R-:W-:Y:S01]  /*0d20*/  @!P0 IMAD.MOV.U32 R16, RZ, RZ, R4 ;  /* 0x000000ffff108224 */ /* 0x008fe200078e0004 */
[----:B------:R-:W-:Y:S01]  /*0d30*/  @!P0 MOV R17, R5 ;  /* 0x0000000500118202 */ /* 0x000fe20000000f00 */
[----:B--2---:R-:W-:-:S11]  /*0d40*/  @P0 DFMA R6, R4, R10, R6 ;  /* 0x0000000a0406022b */ /* 0x004fd60000000006 */
.L_x_3:
[----:B------:R-:W-:Y:S05]  /*0d50*/  BSYNC.RECONVERGENT B0 ;  /* 0x0000000000007941 */ /* 0x000fea0003800200 */
.L_x_2:
[----:B------:R-:W0:Y:S02]  /*0d60*/  LDC.64 R4, c[0x0][0x398] ;  /* 0x0000e600ff047b82 */ /* 0x000e240000000a00 */
[----:B0-----:R-:W-:-:S06]  /*0d70*/  IMAD.WIDE.U32 R4, R22, 0x8, R4 ;  /* 0x0000000816047825 */ /* 0x001fcc00078e0004 */
[----:B------:R-:W2:Y:S01]  /*0d80*/  LDG.E.64 R4, desc[UR36][R4.64] ;  /* 0x0000002404047981 */ /* 0x000ea2000c1e1b00 */
[----:B------:R-:W0:Y:S01]  /*0d90*/  MUFU.RCP64H R9, R17 ;  /* 0x0000001100097308 */ /* 0x000e220000001800 */
[----:B------:R-:W-:Y:S01]  /*0da0*/  IMAD.MOV.U32 R8, RZ, RZ, 0x1 ;  /* 0x00000001ff087424 */ /* 0x000fe200078e00ff */
[----:B------:R-:W-:Y:S05]  /*0db0*/  BSSY.RECONVERGENT B0, `(.L_x_11) ;  /* 0x0000012000007945 */ /* 0x000fea0003800200 */
[----:B0-----:R-:W-:-:S08]  /*0dc0*/  DFMA R10, -R16, R8, 1 ;  /* 0x3ff00000100a742b */ /* 0x001fd00000000108 */
[----:B------:R-:W-:-:S08]  /*0dd0*/  DFMA R10, R10, R10, R10 ;  /* 0x0000000a0a0a722b */ /* 0x000fd0000000000a */
[----:B------:R-:W-:-:S08]  /*0de0*/  DFMA R10, R8, R10, R8 ;  /* 0x0000000a080a722b */ /* 0x000fd00000000008 */
[----:B------:R-:W-:-:S08]  /*0df0*/  DFMA R8, -R16, R10, 1 ;  /* 0x3ff000001008742b */ /* 0x000fd0000000010a */
[----:B------:R-:W-:Y:S02]  /*0e00*/  DFMA R8, R10, R8, R10 ;  /* 0x000000080a08722b */ /* 0x000fe4000000000a */
[----:B--2---:R-:W-:-:S08]  /*0e10*/  DADD R6, R4, -R6 ;  /* 0x0000000004067229 */ /* 0x004fd00000000806 */
[----:B------:R-:W-:Y:S02]  /*0e20*/  DMUL R10, R6, R8 ;  /* 0x00000008060a7228 */ /* 0x000fe40000000000 */
[----:B------:R-:W-:-:S06]  /*0e30*/  FSETP.GEU.AND P1, PT, |R7|, 6.5827683646048100446e-37, PT ;  /* 0x036000000700780b */ /* 0x000fcc0003f2e200 */
[----:B------:R-:W-:-:S08]  /*0e40*/  DFMA R12, -R16, R10, R6 ;  /* 0x0000000a100c722b */ /* 0x000fd00000000106 */
[----:B------:R-:W-:-:S10]  /*0e50*/  DFMA R4, R8, R12, R10 ;  /* 0x0000000c0804722b */ /* 0x000fd4000000000a */
[----:B------:R-:W-:-:S05]  /*0e60*/  FFMA R0, RZ, R17, R5 ;  /* 0x00000011ff007223 */ /* 0x000fca0000000005 */
[----:B------:R-:W-:-:S13]  /*0e70*/  FSETP.GT.AND P0, PT, |R0|, 1.469367938527859385e-39, PT ;  /* 0x001000000000780b */ /* 0x000fda0003f04200 */
[----:B------:R-:W-:Y:S05]  /*0e80*/  @P0 BRA P1, `(.L_x_12) ;  /* 0x0000000000100947 */ /* 0x000fea0000800000 */
[----:B------:R-:W-:-:S07]  /*0e90*/  MOV R0, 0xeb0 ;  /* 0x00000eb000007802 */ /* 0x000fce0000000f00 */
[----:B------:R-:W-:Y:S05]  /*0ea0*/  CALL.REL.NOINC `($__internal_0_$__cuda_sm20_div_rn_f64_full) ;  /* 0x0000000000747944 */ /* 0x000fea0003c00000 */
[----:B------:R-:W-:Y:S02]  /*0eb0*/  IMAD.MOV.U32 R4, RZ, RZ, R14 ;  /* 0x000000ffff047224 */ /* 0x000fe400078e000e */
[----:B------:R-:W-:-:S07]  /*0ec0*/  IMAD.MOV.U32 R5, RZ, RZ, R15 ;  /* 0x000000ffff057224 */ /* 0x000fce00078e000f */
.L_x_12:
[----:B------:R-:W-:Y:S05]  /*0ed0*/  BSYNC.RECONVERGENT B0 ;  /* 0x0000000000007941 */ /* 0x000fea0003800200 */
.L_x_11:
[----:B------:R-:W0:Y:S08]  /*0ee0*/  LDC.64 R14, c[0x0][0x3a8] ;  /* 0x0000ea00ff0e7b82 */ /* 0x000e300000000a00 */
[----:B------:R-:W1:Y:S08]  /*0ef0*/  LDC.64 R6, c[0x0][0x3a0] ;  /* 0x0000e800ff067b82 */ /* 0x000e700000000a00 */
[----:B------:R-:W2:Y:S01]  /*0f00*/  LDC.64 R10, c[0x0][0x3b0] ;  /* 0x0000ec00ff0a7b82 */ /* 0x000ea20000000a00 */
[----:B------:R-:W-:Y:S01]  /*0f10*/  MOV R0, 0x8 ;  /* 0x0000000800007802 */ /* 0x000fe20000000f00 */
[----:B------:R-:W3:Y:S01]  /*0f20*/  LDCU.64 UR4, c[0x4][URZ] ;  /* 0x01000000ff0477ac */ /* 0x000ee20008000a00 */
[----:B0-----:R-:W-:-:S05]  /*0f30*/  IMAD.WIDE.U32 R14, R22, 0x8, R14 ;  /* 0x00000008160e7825 */ /* 0x001fca00078e000e */
[----:B------:R3:W-:Y:S01]  /*0f40*/  STG.E.64 desc[UR36][R14.64], R4 ;  /* 0x000000040e007986 */ /* 0x0007e2000c101b24 */
[----:B-1----:R-:W-:-:S06]  /*0f50*/  IMAD.WIDE.U32 R6, R22, 0x8, R6 ;  /* 0x0000000816067825 */ /* 0x002fcc00078e0006 */
[----:B------:R-:W4:Y:S01]  /*0f60*/  LDG.E.64 R6, desc[UR36][R6.64] ;  /* 0x0000002406067981 */ /* 0x000f22000c1e1b00 */
[----:B------:R0:W1:Y:S01]  /*0f70*/  LDC.64 R12, c[0x4][R0] ;  /* 0x01000000000c7b82 */ /* 0x0000620000000a00 */
[----:B--2---:R-:W-:Y:S02]  /*0f80*/  IMAD.WIDE.U32 R10, R22, 0x8, R10 ;  /* 0x00000008160a7825 */ /* 0x004fe400078e000a */
[----:B------:R0:W-:Y:S01]  /*0f90*/  STL [R1], R22 ;  /* 0x0000001601007387 */ /* 0x0001e20000100800 */
[----:B----4-:R-:W-:Y:S01]  /*0fa0*/  DADD R8, -R6, R4 ;  /* 0x0000000006087229 */ /* 0x010fe20000000104 */
[----:B---3--:R-:W-:Y:S01]  /*0fb0*/  IMAD.U32 R4, RZ, RZ, UR4 ;  /* 0x00000004ff047e24 */ /* 0x008fe2000f8e00ff */
[----:B------:R-:W-:Y:S01]  /*0fc0*/  MOV R5, UR5 ;  /* 0x0000000500057c02 */ /* 0x000fe20008000f00 */
[----:B------:R-:W-:Y:S02]  /*0fd0*/  IMAD.MOV.U32 R6, RZ, RZ, R2 ;  /* 0x000000ffff067224 */ /* 0x000fe400078e0002 */
[----:B------:R-:W-:-:S02]  /*0fe0*/  IMAD.MOV.U32 R7, RZ, RZ, R18 ;  /* 0x000000ffff077224 */ /* 0x000fc400078e0012 */
[----:B------:R0:W-:Y:S04]  /*0ff0*/  STL.64 [R1+0x8], R8 ;  /* 0x0000080801007387 */ /* 0x0001e80000100a00 */
[----:B-1----:R0:W-:Y:S02]  /*1000*/  STG.E.64 desc[UR36][R10.64], R8 ;  /* 0x000000080a007986 */ /* 0x0021e4000c101b24 */
[----:B------:R-:W-:-:S07]  /*1010*/  LEPC R20, `(.L_x_13) ;  /* 0x000000001014794e */ /* 0x000fce0000000000 */
[----:B0-----:R-:W-:Y:S05]  /*1020*/  CALL.ABS.NOINC R12 ;  /* 0x000000000c007343 */ /* 0x001fea0003c00000 */
.L_x_13:
[----:B------:R-:W0:Y:S01]  /*1030*/  LDCU UR4, c[0x0][0x3bc] ;  /* 0x00007780ff0477ac */ /* 0x000e220008000800 */
[----:B------:R-:W-:-:S05]  /*1040*/  VIADD R22, R22, 0x1 ;  /* 0x0000000116167836 */ /* 0x000fca0000000000 */
[----:B0-----:R-:W-:-:S13]  /*1050*/  ISETP.NE.AND P0, PT, R22, UR4, PT ;  /* 0x0000000416007c0c */ /* 0x001fda000bf05270 */
[----:B------:R-:W-:Y:S05]  /*1060*/  @P0 BRA `(.L_x_14) ;  /* 0xfffffff0002c0947 */ /* 0x000fea000383ffff */
[----:B------:R-:W-:Y:S05]  /*1070*/  EXIT ;  /* 0x000000000000794d */ /* 0x000fea0003800000 */
        .weak           $__internal_0_$__cuda_sm20_div_rn_f64_full
        .type           $__internal_0_$__cuda_sm20_div_rn_f64_full,@function
        .size           $__internal_0_$__cuda_sm20_div_rn_f64_full,(.L_x_49 - $__internal_0_$__cuda_sm20_div_rn_f64_full)
$__internal_0_$__cuda_sm20_div_rn_f64_full:
[C---:B------:R-:W-:Y:S01]  /*1080*/  FSETP.GEU.AND P0, PT, |R17|.reuse, 1.469367938527859385e-39, PT ;  /* 0x001000001100780b */ /* 0x040fe20003f0e200 */
[--C-:B------:R-:W-:Y:S01]  /*1090*/  IMAD.MOV.U32 R10, RZ, RZ, R16.reuse ;  /* 0x000000ffff0a7224 */ /* 0x100fe200078e0010 */
[----:B------:R-:W-:Y:S01]  /*10a0*/  LOP3.LUT R4, R17, 0x800fffff, RZ, 0xc0, !PT ;  /* 0x800fffff11047812 */ /* 0x000fe200078ec0ff */
[----:B------:R-:W-:Y:S01]  /*10b0*/  IMAD.MOV.U32 R12, RZ, RZ, 0x1 ;  /* 0x00000001ff0c7424 */ /* 0x000fe200078e00ff */
[----:B------:R-:W-:Y:S01]  /*10c0*/  MOV R11, R17 ;  /* 0x00000011000b7202 */ /* 0x000fe20000000f00 */
[----:B------:R-:W-:Y:S01]  /*10d0*/  IMAD.MOV.U32 R19, RZ, RZ, 0x1ca00000 ;  /* 0x1ca00000ff137424 */ /* 0x000fe200078e00ff */
[----:B------:R-:W-:Y:S01]  /*10e0*/  LOP3.LUT R5, R4, 0x3ff00000, RZ, 0xfc, !PT ;  /* 0x3ff0000004057812 */ /* 0x000fe200078efcff */
[----:B------:R-:W-:Y:S01]  /*10f0*/  IMAD.MOV.U32 R4, RZ, RZ, R16 ;  /* 0x000000ffff047224 */ /* 0x000fe200078e0010 */
[C---:B------:R-:W-:Y:S01]  /*1100*/  FSETP.GEU.AND P2, PT, |R7|.reuse, 1.469367938527859385e-39, PT ;  /* 0x001000000700780b */ /* 0x040fe20003f4e200 */
[----:B------:R-:W-:Y:S01]  /*1110*/  BSSY.RECONVERGENT B1, `(.L_x_15) ;  /* 0x0000050000017945 */ /* 0x000fe20003800200 */
[----:B------:R-:W-:-:S02]  /*1120*/  LOP3.LUT R3, R7, 0x7ff00000, RZ, 0xc0, !PT ;  /* 0x7ff0000007037812 */ /* 0x000fc400078ec0ff */
[----:B------:R-:W-:Y:S01]  /*1130*/  LOP3.LUT R24, R17, 0x7ff00000, RZ, 0xc0, !PT ;  /* 0x7ff0000011187812 */ /* 0x000fe200078ec0ff */
[----:B------:R-:W-:Y:S02]  /*1140*/  @!P0 DMUL R4, R10, 8.98846567431157953865e+307 ;  /* 0x7fe000000a048828 */ /* 0x000fe40000000000 */
[----:B------:R-:W-:Y:S01]  /*1150*/  IMAD.MOV.U32 R23, RZ, RZ, R3 ;  /* 0x000000ffff177224 */ /* 0x000fe200078e0003 */
[----:B------:R-:W-:-:S03]  /*1160*/  ISETP.GE.U32.AND P1, PT, R3, R24, PT ;  /* 0x000000180300720c */ /* 0x000fc60003f26070 */
[----:B------:R-:W0:Y:S02]  /*1170*/  MUFU.RCP64H R13, R5 ;  /* 0x00000005000d7308 */ /* 0x000e240000001800 */
[----:B------:R-:W-:Y:S02]  /*1180*/  @!P2 LOP3.LUT R14, R11, 0x7ff00000, RZ, 0xc0, !PT ;  /* 0x7ff000000b0ea812 */ /* 0x000fe400078ec0ff */
[----:B------:R-:W-:Y:S02]  /*1190*/  @!P0 LOP3.LUT R24, R5, 0x7ff00000, RZ, 0xc0, !PT ;  /* 0x7ff0000005188812 */ /* 0x000fe400078ec0ff */
[----:B------:R-:W-:-:S04]  /*11a0*/  @!P2 ISETP.GE.U32.AND P3, PT, R3, R14, PT ;  /* 0x0000000e0300a20c */ /* 0x000fc80003f66070 */
[----:B------:R-:W-:-:S04]  /*11b0*/  @!P2 SEL R15, R19, 0x63400000, !P3 ;  /* 0x63400000130fa807 */ /* 0x000fc80005800000 */
[----:B------:R-:W-:Y:S01]  /*11c0*/  @!P2 LOP3.LUT R20, R15, 0x80000000, R7, 0xf8, !PT ;  /* 0x800000000f14a812 */ /* 0x000fe200078ef807 */
[----:B0-----:R-:W-:-:S03]  /*11d0*/  DFMA R8, R12, -R4, 1 ;  /* 0x3ff000000c08742b */ /* 0x001fc60000000804 */
[----:B------:R-:W-:Y:S02]  /*11e0*/  @!P2 LOP3.LUT R21, R20, 0x100000, RZ, 0xfc, !PT ;  /* 0x001000001415a812 */ /* 0x000fe400078efcff */
[----:B------:R-:W-:-:S03]  /*11f0*/  @!P2 MOV R20, RZ ;  /* 0x000000ff0014a202 */ /* 0x000fc60000000f00 */
[----:B------:R-:W-:-:S08]  /*1200*/  DFMA R8, R8, R8, R8 ;  /* 0x000000080808722b */ /* 0x000fd00000000008 */
[----:B------:R-:W-:Y:S01]  /*1210*/  DFMA R12, R12, R8, R12 ;  /* 0x000000080c0c722b */ /* 0x000fe2000000000c */
[----:B------:R-:W-:Y:S01]  /*1220*/  SEL R9, R19, 0x63400000, !P1 ;  /* 0x6340000013097807 */ /* 0x000fe20004800000 */
[----:B------:R-:W-:-:S03]  /*1230*/  IMAD.MOV.U32 R8, RZ, RZ, R6 ;  /* 0x000000ffff087224 */ /* 0x000fc600078e0006 */
[----:B------:R-:W-:-:S03]  /*1240*/  LOP3.LUT R9, R9, 0x800fffff, R7, 0xf8, !PT ;  /* 0x800fffff09097812 */ /* 0x000fc600078ef807 */
[----:B------:R-:W-:-:S03]  /*1250*/  DFMA R14, R12, -R4, 1 ;  /* 0x3ff000000c0e742b */ /* 0x000fc60000000804 */
[----:B------:R-:W-:-:S05]  /*1260*/  @!P2 DFMA R8, R8, 2, -R20 ;  /* 0x400000000808a82b */ /* 0x000fca0000000814 */
[----:B------:R-:W-:-:S05]  /*1270*/  DFMA R14, R12, R14, R12 ;  /* 0x0000000e0c0e722b */ /* 0x000fca000000000c */
[----:B------:R-:W-:-:S03]  /*1280*/  @!P2 LOP3.LUT R23, R9, 0x7ff00000, RZ, 0xc0, !PT ;  /* 0x7ff000000917a812 */ /* 0x000fc600078ec0ff */
[----:B------:R-:W-:Y:S02]  /*1290*/  DMUL R12, R14, R8 ;  /* 0x000000080e0c7228 */ /* 0x000fe40000000000 */
[----:B------:R-:W-:-:S05]  /*12a0*/  VIADD R25, R23, 0xffffffff ;  /* 0xffffffff17197836 */ /* 0x000fca0000000000 */
[----:B------:R-:W-:Y:S01]  /*12b0*/  ISETP.GT.U32.AND P0, PT, R25, 0x7feffffe, PT ;  /* 0x7feffffe1900780c */ /* 0x000fe20003f04070 */
[----:B------:R-:W-:Y:S01]  /*12c0*/  VIADD R25, R24, 0xffffffff ;  /* 0xffffffff18197836 */ /* 0x000fe20000000000 */
[----:B------:R-:W-:-:S04]  /*12d0*/  DFMA R20, R12, -R4, R8 ;  /* 0x800000040c14722b */ /* 0x000fc80000000008 */
[----:B------:R-:W-:-:S04]  /*12e0*/  ISETP.GT.U32.OR P0, PT, R25, 0x7feffffe, P0 ;  /* 0x7feffffe1900780c */ /* 0x000fc80000704470 */
[----:B------:R-:W-:-:S09]  /*12f0*/  DFMA R12, R14, R20, R12 ;  /* 0x000000140e0c722b */ /* 0x000fd2000000000c */
[----:B------:R-:W-:Y:S05]  /*1300*/  @P0 BRA `(.L_x_16) ;  /* 0x00000000006c0947 */ /* 0x000fea0003800000 */
[----:B------:R-:W-:-:S04]  /*1310*/  LOP3.LUT R14, R11, 0x7ff00000, RZ, 0xc0, !PT ;  /* 0x7ff000000b0e7812 */ /* 0x000fc800078ec0ff */
[CC--:B------:R-:W-:Y:S02]  /*1320*/  VIADDMNMX R6, R3.reuse, -R14.reuse, 0xb9600000, !PT ;  /* 0xb960000003067446 */ /* 0x0c0fe4000780090e */
[----:B------:R-:W-:Y:S02]  /*1330*/  ISETP.GE.U32.AND P0, PT, R3, R14, PT ;  /* 0x0000000e0300720c */ /* 0x000fe40003f06070 */
[----:B------:R-:W-:Y:S02]  /*1340*/  VIMNMX R3, PT, PT, R6, 0x46a00000, PT ;  /* 0x46a0000006037848 */ /* 0x000fe40003fe0100 */
[----:B------:R-:W-:-:S04]  /*1350*/  SEL R6, R19, 0x63400000, !P0 ;  /* 0x6340000013067807 */ /* 0x000fc80004000000 */
[----:B------:R-:W-:Y:S01]  /*1360*/  IADD3 R3, PT, PT, -R6, R3, RZ ;  /* 0x0000000306037210 */ /* 0x000fe20007ffe1ff */
[----:B------:R-:W-:-:S04]  /*1370*/  IMAD.MOV.U32 R6, RZ, RZ, RZ ;  /* 0x000000ffff067224 */ /* 0x000fc800078e00ff */
[----:B------:R-:W-:-:S06]  /*1380*/  VIADD R7, R3, 0x7fe00000 ;  /* 0x7fe0000003077836 */ /* 0x000fcc0000000000 */
[----:B------:R-:W-:-:S10]  /*1390*/  DMUL R14, R12, R6 ;  /* 0x000000060c0e7228 */ /* 0x000fd40000000000 */
[----:B------:R-:W-:-:S13]  /*13a0*/  FSETP.GTU.AND P0, PT, |R15|, 1.469367938527859385e-39, PT ;  /* 0x001000000f00780b */ /* 0x000fda0003f0c200 */
[----:B------:R-:W-:Y:S05]  /*13b0*/  @P0 BRA `(.L_x_17) ;  /* 0x0000000000940947 */ /* 0x000fea0003800000 */
[----:B------:R-:W-:Y:S01]  /*13c0*/  DFMA R4, R12, -R4, R8 ;  /* 0x800000040c04722b */ /* 0x000fe20000000008 */
[----:B------:R-:W-:-:S09]  /*13d0*/  IMAD.MOV.U32 R6, RZ, RZ, RZ ;  /* 0x000000ffff067224 */ /* 0x000fd200078e00ff */
[C---:B------:R-:W-:Y:S02]  /*13e0*/  FSETP.NEU.AND P0, PT, R5.reuse, RZ, PT ;  /* 0x000000ff0500720b */ /* 0x040fe40003f0d000 */
[----:B------:R-:W-:-:S04]  /*13f0*/  LOP3.LUT R11, R5, 0x80000000, R11, 0x48, !PT ;  /* 0x80000000050b7812 */ /* 0x000fc800078e480b */
[----:B------:R-:W-:-:S07]  /*1400*/  LOP3.LUT R7, R11, R7, RZ, 0xfc, !PT ;  /* 0x000000070b077212 */ /* 0x000fce00078efcff */
[----:B------:R-:W-:Y:S05]  /*1410*/  @!P0 BRA `(.L_x_17) ;  /* 0x00000000007c8947 */ /* 0x000fea0003800000 */
[C---:B------:R-:W-:Y:S01]  /*1420*/  IADD3 R5, PT, PT, -R3.reuse, RZ, RZ ;  /* 0x000000ff03057210 */ /* 0x040fe20007ffe1ff */
[----:B------:R-:W-:Y:S01]  /*1430*/  IMAD.MOV.U32 R4, RZ, RZ, RZ ;  /* 0x000000ffff047224 */ /* 0x000fe200078e00ff */
[----:B------:R-:W-:Y:S01]  /*1440*/  DMUL.RP R6, R12, R6 ;  /* 0x000000060c067228 */ /* 0x000fe20000008000 */
[----:B------:R-:W-:-:S04]  /*1450*/  IADD3 R3, PT, PT, -R3, -0x43300000, RZ ;  /* 0xbcd0000003037810 */ /* 0x000fc80007ffe1ff */
[----:B------:R-:W-:-:S05]  /*1460*/  DFMA R4, R14, -R4, R12 ;  /* 0x800000040e04722b */ /* 0x000fca000000000c */
[----:B------:R-:W-:-:S05]  /*1470*/  LOP3.LUT R11, R7, R11, RZ, 0x3c, !PT ;  /* 0x0000000b070b7212 */ /* 0x000fca00078e3cff */
[----:B------:R-:W-:-:S04]  /*1480*/  FSETP.NEU.AND P0, PT, |R5|, R3, PT ;  /* 0x000000030500720b */ /* 0x000fc80003f0d200 */
[----:B------:R-:W-:Y:S02]  /*1490*/  FSEL R14, R6, R14, !P0 ;  /* 0x0000000e060e7208 */ /* 0x000fe40004000000 */
[----:B------:R-:W-:Y:S01]  /*14a0*/  FSEL R15, R11, R15, !P0 ;  /* 0x0000000f0b0f7208 */ /* 0x000fe20004000000 */
[----:B------:R-:W-:Y:S06]  /*14b0*/  BRA `(.L_x_17) ;  /* 0x0000000000547947 */ /* 0x000fec0003800000 */
.L_x_16:
[----:B------:R-:W-:-:S14]  /*14c0*/  DSETP.NAN.AND P0, PT, R6, R6, PT ;  /* 0x000000060600722a */ /* 0x000fdc0003f08000 */
[----:B------:R-:W-:Y:S05]  /*14d0*/  @P0 BRA `(.L_x_18) ;  /* 0x0000000000440947 */ /* 0x000fea0003800000 */
[----:B------:R-:W-:-:S14]  /*14e0*/  DSETP.NAN.AND P0, PT, R10, R10, PT ;  /* 0x0000000a0a00722a */ /* 0x000fdc0003f08000 */
[----:B------:R-:W-:Y:S05]  /*14f0*/  @P0 BRA `(.L_x_19) ;  /* 0x0000000000300947 */ /* 0x000fea0003800000 */
[----:B------:R-:W-:Y:S01]  /*1500*/  ISETP.NE.AND P0, PT, R23, R24, PT ;  /* 0x000000181700720c */ /* 0x000fe20003f05270 */
[----:B------:R-:W-:Y:S02]  /*1510*/  IMAD.MOV.U32 R14, RZ, RZ, 0x0 ;  /* 0x00000000ff0e7424 */ /* 0x000fe400078e00ff */
[----:B------:R-:W-:-:S10]  /*1520*/  IMAD.MOV.U32 R15, RZ, RZ, -0x80000 ;  /* 0xfff80000ff0f7424 */ /* 0x000fd400078e00ff */
[----:B------:R-:W-:Y:S05]  /*1530*/  @!P0 BRA `(.L_x_17) ;  /* 0x0000000000348947 */ /* 0x000fea0003800000 */
[----:B------:R-:W-:Y:S02]  /*1540*/  ISETP.NE.AND P0, PT, R23, 0x7ff00000, PT ;  /* 0x7ff000001700780c */ /* 0x000fe40003f05270 */
[----:B------:R-:W-:Y:S02]  /*1550*/  LOP3.LUT R15, R7, 0x80000000, R11, 0x48, !PT ;  /* 0x80000000070f7812 */ /* 0x000fe400078e480b */
[----:B------:R-:W-:-:S13]  /*1560*/  ISETP.EQ.OR P0, PT, R24, RZ, !P0 ;  /* 0x000000ff1800720c */ /* 0x000fda0004702670 */
[----:B------:R-:W-:Y:S02]  /*1570*/  @P0 LOP3.LUT R3, R15, 0x7ff00000, RZ, 0xfc, !PT ;  /* 0x7ff000000f030812 */ /* 0x000fe400078efcff */
[----:B------:R-:W-:Y:S01]  /*1580*/  @!P0 MOV R14, RZ ;  /* 0x000000ff000e8202 */ /* 0x000fe20000000f00 */
[----:B------:R-:W-:Y:S02]  /*1590*/  @P0 IMAD.MOV.U32 R14, RZ, RZ, RZ ;  /* 0x000000ffff0e0224 */ /* 0x000fe400078e00ff */
[----:B------:R-:W-:Y:S01]  /*15a0*/  @P0 IMAD.MOV.U32 R15, RZ, RZ, R3 ;  /* 0x000000ffff0f0224 */ /* 0x000fe200078e0003 */
[----:B------:R-:W-:Y:S06]  /*15b0*/  BRA `(.L_x_17) ;  /* 0x0000000000147947 */ /* 0x000fec0003800000 */
.L_x_19:
[----:B------:R-:W-:Y:S01]  /*15c0*/  LOP3.LUT R15, R11, 0x80000, RZ, 0xfc, !PT ;  /* 0x000800000b0f7812 */ /* 0x000fe200078efcff */
[----:B------:R-:W-:Y:S01]  /*15d0*/  IMAD.MOV.U32 R14, RZ, RZ, R10 ;  /* 0x000000ffff0e7224 */ /* 0x000fe200078e000a */
[----:B------:R-:W-:Y:S06]  /*15e0*/  BRA `(.L_x_17) ;  /* 0x0000000000087947 */ /* 0x000fec0003800000 */
.L_x_18:
[----:B------:R-:W-:Y:S02]  /*15f0*/  LOP3.LUT R15, R7, 0x80000, RZ, 0xfc, !PT ;  /* 0x00080000070f7812 */ /* 0x000fe400078efcff */
[----:B------:R-:W-:-:S07]  /*1600*/  MOV R14, R6 ;  /* 0x00000006000e7202 */ /* 0x000fce0000000f00 */
.L_x_17:
[----:B------:R-:W-:Y:S05]  /*1610*/  BSYNC.RECONVERGENT B1 ;  /* 0x0000000000017941 */ /* 0x000fea0003800200 */
.L_x_15:
[----:B------:R-:W-:Y:S02]  /*1620*/  IMAD.MOV.U32 R4, RZ, RZ, R0 ;  /* 0x000000ffff047224 */ /* 0x000fe400078e0000 */
[----:B------:R-:W-:-:S04]  /*1630*/  IMAD.MOV.U32 R5, RZ, RZ, 0x0 ;  /* 0x00000000ff057424 */ /* 0x000fc800078e00ff */
[----:B------:R-:W-:Y:S05]  /*1640*/  RET.REL.NODEC R4 `(_Z15kernel_solve_v2PdPiS0_S_S_S_S_jjP13cublasContextPb) ;  /* 0xffffffe8046c7950 */ /* 0x000fea0003c3ffff */
.L_x_20:
        /* <DEDUP_REMOVED lines=11> */
.L_x_49:


//--------------------- .text._Z15kernel_solve_v1PdPiS0_S_S_S_jj --------------------------
	.section	.text._Z15kernel_solve_v1PdPiS0_S_S_S_jj,"ax",@progbits
	.align	128
        .global         _Z15kernel_solve_v1PdPiS0_S_S_S_jj
        .type           _Z15kernel_solve_v1PdPiS0_S_S_S_jj,@function
        .size           _Z15kernel_solve_v1PdPiS0_S_S_S_jj,(.L_x_52 - _Z15kernel_solve_v1PdPiS0_S_S_S_jj)
        .other          _Z15kernel_solve_v1PdPiS0_S_S_S_jj,@"STO_CUDA_ENTRY STV_DEFAULT"
_Z15kernel_solve_v1PdPiS0_S_S_S_jj:
.text._Z15kernel_solve_v1PdPiS0_S_S_S_jj:
[----:B------:R-:W-:Y:S01]  /*0000*/  LDC R1, c[0x0][0x37c] ;  /* 0x0000df00ff017b82 */ /* 0x000fe20000000800 */
[----:B------:R-:W0:Y:S01]  /*0010*/  S2R R9, SR_TID.X ;  /* 0x0000000000097919 */ /* 0x000e220000002100 */
[----:B------:R-:W1:Y:S01]  /*0020*/  LDCU UR4, c[0x0][0x3b4] ;  /* 0x00007680ff0477ac */ /* 0x000e620008000800 */
[----:B------:R-:W-:Y:S01]  /*0030*/  BSSY.RECONVERGENT B0, `(.L_x_21) ;  /* 0x000000e000007945 */ /* 0x000fe20003800200 */
[----:B-1----:R-:W-:-:S05]  /*0040*/  IMAD.U32 R0, RZ, RZ, UR4 ;  /* 0x00000004ff007e24 */ /* 0x002fca000f8e00ff */
[----:B0-----:R-:W-:-:S13]  /*0050*/  ISETP.GE.U32.AND P0, PT, R9, R0, PT ;  /* 0x000000000900720c */ /* 0x001fda0003f06070 */
[----:B------:R-:W-:Y:S05]  /*0060*/  @P0 BRA `(.L_x_22) ;  /* 0x0000000000280947 */ /* 0x000fea0003800000 */
[----:B------:R-:W0:Y:S01]  /*0070*/  S2R R5, SR_CgaCtaId ;  /* 0x0000000000057919 */ /* 0x000e220000008800 */
[----:B------:R-:W1:Y:S01]  /*0080*/  LDC R6, c[0x0][0x360] ;  /* 0x0000d800ff067b82 */ /* 0x000e620000000800 */
[----:B------:R-:W-:Y:S01]  /*0090*/  MOV R2, 0x400 ;  /* 0x0000040000027802 */ /* 0x000fe20000000f00 */
[----:B------:R-:W-:-:S03]  /*00a0*/  IMAD.MOV.U32 R3, RZ, RZ, R9 ;  /* 0x000000ffff037224 */ /* 0x000fc600078e0009 */
[----:B0-----:R-:W-:-:S07]  /*00b0*/  LEA R2, R5, R2, 0x18 ;  /* 0x0000000205027211 */ /* 0x001fce00078ec0ff */
.L_x_23:
[----:B------:R-:W-:Y:S02]  /*00c0*/  IMAD R4, R3, 0x8, R2 ;  /* 0x0000000803047824 */ /* 0x000fe400078e0202 */
[----:B-1----:R-:W-:-:S03]  /*00d0*/  IMAD.IADD R3, R6, 0x1, R3 ;  /* 0x0000000106037824 */ /* 0x002fc600078e0203 */
[----:B------:R0:W-:Y:S02]  /*00e0*/  STS.64 [R4], RZ ;  /* 0x000000ff04007388 */ /* 0x0001e40000000a00 */
[----:B------:R-:W-:-:S13]  /*00f0*/  ISETP.GE.U32.AND P1, PT, R3, R0, PT ;  /* 0x000000000300720c */ /* 0x000fda0003f26070 */
[----:B0-----:R-:W-:Y:S05]  /*0100*/  @!P1 BRA `(.L_x_23) ;  /* 0xfffffffc00ec9947 */ /* 0x001fea000383ffff */
.L_x_22:
[----:B------:R-:W-:Y:S05]  /*0110*/  BSYNC.RECONVERGENT B0 ;  /* 0x0000000000007941 */ /* 0x000fea0003800200 */
.L_x_21:
[----:B------:R-:W-:Y:S06]  /*0120*/  BAR.SYNC.DEFER_BLOCKING 0x0 ;  /* 0x0000000000007b1d */ /* 0x000fec0000010000 */
[----:B------:R-:W0:Y:S01]  /*0130*/  LDCU.64 UR6, c[0x0][0x358] ;  /* 0x00006b00ff0677ac */ /* 0x000e220008000a00 */
[----:B------:R-:W-:Y:S01]  /*0140*/  BSSY.RECONVERGENT B0, `(.L_x_24) ;  /* 0x0000024000007945 */ /* 0x000fe20003800200 */
[----:B------:R-:W1:Y:S03]  /*0150*/  LDCU UR4, c[0x0][0x3b4] ;  /* 0x00007680ff0477ac */ /* 0x000e660008000800 */
[----:B------:R-:W-:Y:S05]  /*0160*/  @P0 BRA `(.L_x_25) ;  /* 0x0000000000840947 */ /* 0x000fea0003800000 */
[----:B------:R-:W2:Y:S01]  /*0170*/  S2R R0, SR_CgaCtaId ;  /* 0x0000000000007919 */ /* 0x000ea20000008800 */
[----:B------:R-:W3:Y:S01]  /*0180*/  LDC R8, c[0x0][0x360] ;  /* 0x0000d800ff087b82 */ /* 0x000ee20000000800 */
[----:B------:R-:W-:Y:S01]  /*0190*/  MOV R11, 0x400 ;  /* 0x00000400000b7802 */ /* 0x000fe20000000f00 */
[----:B------:R-:W-:-:S06]  /*01a0*/  IMAD.MOV.U32 R13, RZ, RZ, R9 ;  /* 0x000000ffff0d7224 */ /* 0x000fcc00078e0009 */
[----:B------:R-:W4:Y:S08]  /*01b0*/  LDC R10, c[0x0][0x3b0] ;  /* 0x0000ec00ff0a7b82 */ /* 0x000f300000000800 */
[----:B------:R-:W0:Y:S08]  /*01c0*/  LDC.64 R2, c[0x0][0x388] ;  /* 0x0000e200ff027b82 */ /* 0x000e300000000a00 */
[----:B------:R-:W0:Y:S01]  /*01d0*/  LDC.64 R4, c[0x0][0x390] ;  /* 0x0000e400ff047b82 */ /* 0x000e220000000a00 */
[----:B--2---:R-:W-:-:S07]  /*01e0*/  LEA R11, R0, R11, 0x18 ;  /* 0x0000000b000b7211 */ /* 0x004fce00078ec0ff */
[----:B------:R-:W2:Y:S02]  /*01f0*/  LDC.64 R6, c[0x0][0x380] ;  /* 0x0000e000ff067b82 */ /* 0x000ea40000000a00 */
.L_x_28:
[----:B0-----:R-:W-:-:S06]  /*0200*/  IMAD.WIDE R14, R13, 0x4, R2 ;  /* 0x000000040d0e7825 */ /* 0x001fcc00078e0202 */
[----:B------:R-:W4:Y:S01]  /*0210*/  LDG.E R15, desc[UR6][R14.64] ;  /* 0x000000060e0f7981 */ /* 0x000f22000c1e1900 */
[----:B------:R-:W-:Y:S01]  /*0220*/  BSSY.RECONVERGENT B1, `(.L_x_26) ;  /* 0x0000012000017945 */ /* 0x000fe20003800200 */
[----:B-1----:R-:W-:Y:S01]  /*0230*/  IMAD.U32 R0, RZ, RZ, UR4 ;  /* 0x00000004ff007e24 */ /* 0x002fe2000f8e00ff */
[----:B----4-:R-:W-:-:S13]  /*0240*/  ISETP.NE.AND P0, PT, R15, R10, PT ;  /* 0x0000000a0f00720c */ /* 0x010fda0003f05270 */
[----:B------:R-:W-:Y:S05]  /*0250*/  @P0 BRA `(.L_x_27) ;  /* 0x0000000000380947 */ /* 0x000fea0003800000 */
[----:B------:R-:W-:-:S06]  /*0260*/  IMAD.WIDE R20, R13, 0x4, R4 ;  /* 0x000000040d147825 */ /* 0x000fcc00078e0204 */
[----:B------:R-:W4:Y:S01]  /*0270*/  LDG.E R21, desc[UR6][R20.64] ;  /* 0x0000000614157981 */ /* 0x000f22000c1e1900 */
[----:B--2---:R-:W-:Y:S01]  /*0280*/  IMAD.WIDE R14, R13, 0x8, R6 ;  /* 0x000000080d0e7825 */ /* 0x004fe200078e0206 */
[----:B----4-:R-:W-:-:S13]  /*0290*/  ISETP.NE.AND P0, PT, R21, R10, PT ;  /* 0x0000000a1500720c */ /* 0x010fda0003f05270 */
[----:B------:R-:W2:Y:S01]  /*02a0*/  @!P0 LDG.E.64 R16, desc[UR6][R14.64] ;  /* 0x000000060e108981 */ /* 0x000ea2000c1e1b00 */
[----:B------:R-:W0:Y:S08]  /*02b0*/  @P0 LDC.64 R24, c[0x0][0x398] ;  /* 0x0000e600ff180b82 */ /* 0x000e300000000a00 */
[----:B------:R-:W2:Y:S01]  /*02c0*/  @!P0 LDC.64 R18, c[0x0][0x3a8] ;  /* 0x0000ea00ff128b82 */ /* 0x000ea20000000a00 */
[----:B0-----:R-:W-:Y:S01]  /*02d0*/  @P0 IMAD.WIDE R24, R21, 0x8, R24 ;  /* 0x0000000815180825 */ /* 0x001fe200078e0218 */
[----:B--2---:R0:W-:Y:S04]  /*02e0*/  @!P0 STG.E.64 desc[UR6][R18.64], R16 ;  /* 0x0000001012008986 */ /* 0x0041e8000c101b06 */
[----:B------:R-:W2:Y:S04]  /*02f0*/  @P0 LDG.E.64 R22, desc[UR6][R14.64] ;  /* 0x000000060e160981 */ /* 0x000ea8000c1e1b00 */
[----:B------:R-:W2:Y:S01]  /*0300*/  @P0 LDG.E.64 R24, desc[UR6][R24.64] ;  /* 0x0000000618180981 */ /* 0x000ea2000c1e1b00 */
[----:B------:R-:W-:Y:S01]  /*0310*/  @P0 IMAD R21, R13, 0x8, R11 ;  /* 0x000000080d150824 */ /* 0x000fe200078e020b */
[----:B--2---:R-:W-:-:S07]  /*0320*/  @P0 DMUL R22, R22, R24 ;  /* 0x0000001816160228 */ /* 0x004fce0000000000 */
[----:B------:R0:W-:Y:S04]  /*0330*/  @P0 STS.64 [R21], R22 ;  /* 0x0000001615000388 */ /* 0x0001e80000000a00 */
.L_x_27:
[----:B------:R-:W-:Y:S05]  /*0340*/  BSYNC.RECONVERGENT B1 ;  /* 0x0000000000017941 */ /* 0x000fea0003800200 */
.L_x_26:
[----:B---3--:R-:W-:-:S05]  /*0350*/  IMAD.IADD R13, R8, 0x1, R13 ;  /* 0x00000001080d7824 */ /* 0x008fca00078e020d */
[----:B------:R-:W-:-:S13]  /*0360*/  ISETP.GE.U32.AND P0, PT, R13, R0, PT ;  /* 0x000000000d00720c */ /* 0x000fda0003f06070 */
[----:B------:R-:W-:Y:S05]  /*0370*/  @!P0 BRA `(.L_x_28) ;  /* 0xfffffffc00a08947 */ /* 0x000fea000383ffff */
.L_x_25:
[----:B01----:R-:W-:Y:S05]  /*0380*/  BSYNC.RECONVERGENT B0 ;  /* 0x0000000000007941 */ /* 0x003fea0003800200 */
.L_x_24:
[----:B------:R-:W-:Y:S01]  /*0390*/  BAR.SYNC.DEFER_BLOCKING 0x0 ;  /* 0x0000000000007b1d */ /* 0x000fe20000010000 */
[----:B------:R-:W-:-:S13]  /*03a0*/  ISETP.NE.AND P0, PT, R9, RZ, PT ;  /* 0x000000ff0900720c */ /* 0x000fda0003f05270 */
[----:B------:R-:W-:Y:S05]  /*03b0*/  @P0 EXIT ;  /* 0x000000000000094d */ /* 0x000fea0003800000 */
[----:B------:R-:W-:Y:S01]  /*03c0*/  ISETP.NE.AND P0, PT, R0, RZ, PT ;  /* 0x000000ff0000720c */ /* 0x000fe20003f05270 */
[----:B------:R-:W-:Y:S01]  /*03d0*/  BSSY.RECONVERGENT B0, `(.L_x_29) ;  /* 0x0000065000007945 */ /* 0x000fe20003800200 */
[----:B------:R-:W-:-:S11]  /*03e0*/  CS2R R18, SRZ ;  /* 0x0000000000127805 */ /* 0x000fd6000001ff00 */
[----:B------:R-:W-:Y:S05]  /*03f0*/  @!P0 BRA `(.L_x_30) ;  /* 0x0000000400888947 */ /* 0x000fea0003800000 */
[C---:B------:R-:W-:Y:S01]  /*0400*/  ISETP.GE.U32.AND P1, PT, R0.reuse, 0x10, PT ;  /* 0x000000100000780c */ /* 0x040fe20003f26070 */
[----:B------:R-:W-:Y:S01]  /*0410*/  BSSY.RECONVERGENT B1, `(.L_x_31) ;  /* 0x000002a000017945 */ /* 0x000fe20003800200 */
[----:B------:R-:W-:Y:S01]  /*0420*/  LOP3.LUT R17, R0, 0xf, RZ, 0xc0, !PT ;  /* 0x0000000f00117812 */ /* 0x000fe200078ec0ff */
[----:B------:R-:W-:Y:S01]  /*0430*/  IMAD.MOV.U32 R16, RZ, RZ, RZ ;  /* 0x000000ffff107224 */ /* 0x000fe200078e00ff */
[----:B------:R-:W-:Y:S02]  /*0440*/  CS2R R18, SRZ ;  /* 0x0000000000127805 */ /* 0x000fe4000001ff00 */
[----:B------:R-:W-:-:S07]  /*0450*/  ISETP.NE.AND P0, PT, R17, RZ, PT ;  /* 0x000000ff1100720c */ /* 0x000fce0003f05270 */
[----:B------:R-:W-:Y:S06]  /*0460*/  @!P1 BRA `(.L_x_32) ;  /* 0x0000000000909947 */ /* 0x000fec0003800000 */
[----:B------:R-:W0:Y:S01]  /*0470*/  S2UR UR5, SR_CgaCtaId ;  /* 0x00000000000579c3 */ /* 0x000e220000008800 */
[----:B------:R-:W-:Y:S01]  /*0480*/  UMOV UR4, 0x400 ;  /* 0x0000040000047882 */ /* 0x000fe20000000000 */
[----:B------:R-:W-:Y:S02]  /*0490*/  LOP3.LUT R16, R0, 0xfffffff0, RZ, 0xc0, !PT ;  /* 0xfffffff000107812 */ /* 0x000fe400078ec0ff */
[----:B------:R-:W-:-:S03]  /*04a0*/  CS2R R18, SRZ ;  /* 0x0000000000127805 */ /* 0x000fc6000001ff00 */
[----:B------:R-:W-:Y:S01]  /*04b0*/  IMAD.MOV R3, RZ, RZ, -R16 ;  /* 0x000000ffff037224 */ /* 0x000fe200078e0a10 */
[----:B0-----:R-:W-:-:S04]  /*04c0*/  ULEA UR4, UR5, UR4, 0x18 ;  /* 0x0000000405047291 */ /* 0x001fc8000f8ec0ff */
[----:B------:R-:W-:-:S06]  /*04d0*/  UIADD3 UR4, UPT, UPT, UR4, 0x40, URZ ;  /* 0x0000004004047890 */ /* 0x000fcc000fffe0ff */
[----:B------:R-:W-:-:S07]  /*04e0*/  IMAD.U32 R2, RZ, RZ, UR4 ;  /* 0x00000004ff027e24 */ /* 0x000fce000f8e00ff */
.L_x_33:
[----:B------:R-:W0:Y:S01]  /*04f0*/  LDS.128 R8, [R2+-0x40] ;  /* 0xffffc00002087984 */ /* 0x000e220000000c00 */
[----:B------:R-:W-:-:S03]  /*0500*/  VIADD R3, R3, 0x10 ;  /* 0x0000001003037836 */ /* 0x000fc60000000000 */
[----:B--2---:R-:W1:Y:S02]  /*0510*/  LDS.128 R4, [R2+-0x30] ;  /* 0xffffd00002047984 */ /* 0x004e640000000c00 */
[----:B------:R-:W-:Y:S02]  /*0520*/  ISETP.NE.AND P1, PT, R3, RZ, PT ;  /* 0x000000ff0300720c */ /* 0x000fe40003f25270 */
[----:B------:R-:W2:Y:S01]  /*0530*/  LDS.128 R12, [R2+-0x20] ;  /* 0xffffe000020c7984 */ /* 0x000ea20000000c00 */
[----:B0-----:R-:W-:-:S08]  /*0540*/  DADD R8, R8, R18 ;  /* 0x0000000008087229 */ /* 0x001fd00000000012 */
[----:B------:R-:W-:Y:S02]  /*0550*/  DADD R18, R10, R8 ;  /* 0x000000000a127229 */ /* 0x000fe40000000008 */
[----:B------:R-:W0:Y:S06]  /*0560*/  LDS.128 R8, [R2+-0x10] ;  /* 0xfffff00002087984 */ /* 0x000e2c0000000c00 */
[----:B-1----:R-:W-:-:S08]  /*0570*/  DADD R4, R18, R4 ;  /* 0x0000000012047229 */ /* 0x002fd00000000004 */
[----:B------:R-:W-:Y:S02]  /*0580*/  DADD R18, R6, R4 ;  /* 0x0000000006127229 */ /* 0x000fe40000000004 */
[----:B------:R-:W1:Y:S06]  /*0590*/  LDS.128 R4, [R2] ;  /* 0x0000000002047984 */ /* 0x000e6c0000000c00 */
[----:B--2---:R-:W-:-:S08]  /*05a0*/  DADD R12, R18, R12 ;  /* 0x00000000120c7229 */ /* 0x004fd0000000000c */
[----:B------:R-:W-:Y:S02]  /*05b0*/  DADD R18, R14, R12 ;  /* 0x000000000e127229 */ /* 0x000fe4000000000c */
[----:B------:R-:W2:Y:S06]  /*05c0*/  LDS.128 R12, [R2+0x10] ;  /* 0x00001000020c7984 */ /* 0x000eac0000000c00 */
[----:B0-----:R-:W-:-:S08]  /*05d0*/  DADD R8, R18, R8 ;  /* 0x0000000012087229 */ /* 0x001fd00000000008 */
[----:B------:R-:W-:Y:S02]  /*05e0*/  DADD R18, R10, R8 ;  /* 0x000000000a127229 */ /* 0x000fe40000000008 */
[----:B------:R-:W0:Y:S06]  /*05f0*/  LDS.128 R8, [R2+0x20] ;  /* 0x0000200002087984 */ /* 0x000e2c0000000c00 */
[----:B-1----:R-:W-:-:S08]  /*0600*/  DADD R4, R18, R4 ;  /* 0x0000000012047229 */ /* 0x002fd00000000004 */
[----:B------:R-:W-:Y:S02]  /*0610*/  DADD R18, R6, R4 ;  /* 0x0000000006127229 */ /* 0x000fe40000000004 */
[----:B------:R1:W3:Y:S06]  /*0620*/  LDS.128 R4, [R2+0x30] ;  /* 0x0000300002047984 */ /* 0x0002ec0000000c00 */
[----:B--2---:R-:W-:Y:S01]  /*0630*/  DADD R12, R18, R12 ;  /* 0x00000000120c7229 */ /* 0x004fe2000000000c */
[----:B-1----:R-:W-:-:S07]  /*0640*/  VIADD R2, R2, 0x80 ;  /* 0x0000008002027836 */ /* 0x002fce0000000000 */
[----:B------:R-:W-:-:S08]  /*0650*/  DADD R12, R14, R12 ;  /* 0x000000000e0c7229 */ /* 0x000fd0000000000c */
[----:B0-----:R-:W-:-:S08]  /*0660*/  DADD R8, R12, R8 ;  /* 0x000000000c087229 */ /* 0x001fd00000000008 */
[----:B------:R-:W-:-:S08]  /*0670*/  DADD R8, R10, R8 ;  /* 0x000000000a087229 */ /* 0x000fd00000000008 */
[----:B---3--:R-:W-:-:S08]  /*0680*/  DADD R4, R8, R4 ;  /* 0x0000000008047229 */ /* 0x008fd00000000004 */
[----:B------:R-:W-:Y:S01]  /*0690*/  DADD R18, R6, R4 ;  /* 0x0000000006127229 */ /* 0x000fe20000000004 */
[----:B------:R-:W-:Y:S10]  /*06a0*/  @P1 BRA `(.L_x_33) ;  /* 0xfffffffc00901947 */ /* 0x000ff4000383ffff */
.L_x_32:
[----:B------:R-:W-:Y:S05]  /*06b0*/  BSYNC.RECONVERGENT B1 ;  /* 0x0000000000017941 */ /* 0x000fea0003800200 */
.L_x_31:
[----:B------:R-:W-:Y:S05]  /*06c0*/  @!P0 BRA `(.L_x_30) ;  /* 0x0000000000d48947 */ /* 0x000fea0003800000 */
[----:B------:R-:W-:Y:S01]  /*06d0*/  ISETP.GE.U32.AND P0, PT, R17, 0x8, PT ;  /* 0x000000081100780c */ /* 0x000fe20003f06070 */
[----:B------:R-:W-:Y:S01]  /*06e0*/  BSSY.RECONVERGENT B1, `(.L_x_34) ;  /* 0x0000015000017945 */ /* 0x000fe20003800200 */
[----:B------:R-:W-:-:S04]  /*06f0*/  LOP3.LUT R20, R0, 0x7, RZ, 0xc0, !PT ;  /* 0x0000000700147812 */ /* 0x000fc800078ec0ff */
[----:B------:R-:W-:-:S07]  /*0700*/  ISETP.NE.AND P1, PT, R20, RZ, PT ;  /* 0x000000ff1400720c */ /* 0x000fce0003f25270 */
[----:B------:R-:W-:Y:S06]  /*0710*/  @!P0 BRA `(.L_x_35) ;  /* 0x0000000000448947 */ /* 0x000fec0003800000 */
[----:B------:R-:W0:Y:S01]  /*0720*/  S2UR UR5, SR_CgaCtaId ;  /* 0x00000000000579c3 */ /* 0x000e220000008800 */
[----:B------:R-:W-:Y:S02]  /*0730*/  UMOV UR4, 0x400 ;  /* 0x0000040000047882 */ /* 0x000fe40000000000 */
[----:B0-----:R-:W-:-:S06]  /*0740*/  ULEA UR4, UR5, UR4, 0x18 ;  /* 0x0000000405047291 */ /* 0x001fcc000f8ec0ff */
[C---:B------:R-:W-:Y:S01]  /*0750*/  LEA R17, R16.reuse, UR4, 0x3 ;  /* 0x0000000410117c11 */ /* 0x040fe2000f8e18ff */
[----:B------:R-:W-:-:S04]  /*0760*/  VIADD R16, R16, 0x8 ;  /* 0x0000000810107836 */ /* 0x000fc80000000000 */
[----:B------:R-:W0:Y:S04]  /*0770*/  LDS.128 R12, [R17] ;  /* 0x00000000110c7984 */ /* 0x000e280000000c00 */
[----:B------:R-:W1:Y:S04]  /*0780*/  LDS.128 R8, [R17+0x10] ;  /* 0x0000100011087984 */ /* 0x000e680000000c00 */
[----:B--2---:R-:W2:Y:S01]  /*0790*/  LDS.128 R4, [R17+0x20] ;  /* 0x0000200011047984 */ /* 0x004ea20000000c00 */
[----:B0-----:R-:W-:-:S08]  /*07a0*/  DADD R12, R18, R12 ;  /* 0x00000000120c7229 */ /* 0x001fd0000000000c */
[----:B------:R-:W-:Y:S02]  /*07b0*/  DADD R2, R12, R14 ;  /* 0x000000000c027229 */ /* 0x000fe4000000000e */
[----:B------:R-:W0:Y:S06]  /*07c0*/  LDS.128 R12, [R17+0x30] ;  /* 0x00003000110c7984 */ /* 0x000e2c0000000c00 */
[----:B-1----:R-:W-:-:S08]  /*07d0*/  DADD R2, R2, R8 ;  /* 0x0000000002027229 */ /* 0x002fd00000000008 */
[----:B------:R-:W-:-:S08]  /*07e0*/  DADD R2, R2, R10 ;  /* 0x0000000002027229 */ /* 0x000fd0000000000a */
[----:B--2---:R-:W-:-:S08]  /*07f0*/  DADD R2, R2, R4 ;  /* 0x0000000002027229 */ /* 0x004fd00000000004 */
[----:B------:R-:W-:-:S08]  /*0800*/  DADD R2, R2, R6 ;  /* 0x0000000002027229 */ /* 0x000fd00000000006 */
[----:B0-----:R-:W-:-:S08]  /*0810*/  DADD R2, R2, R12 ;  /* 0x0000000002027229 */ /* 0x001fd0000000000c */
[----:B------:R-:W-:-:S11]  /*0820*/  DADD R18, R2, R14 ;  /* 0x0000000002127229 */ /* 0x000fd6000000000e */
.L_x_35:
[----:B------:R-:W-:Y:S05]  /*0830*/  BSYNC.RECONVERGENT B1 ;  /* 0x0000000000017941 */ /* 0x000fea0003800200 */
.L_x_34:
        /* <DEDUP_REMOVED lines=12> */
[----:B--2---:R-:W1:Y:S01]  /*0900*/  LDS.128 R4, [R2+0x10] ;  /* 0x0000100002047984 */ /* 0x004e620000000c00 */
[----:B0-----:R-:W-:-:S08]  /*0910*/  DADD R8, R18, R8 ;  /* 0x0000000012087229 */ /* 0x001fd00000000008 */
[----:B------:R-:W-:-:S08]  /*0920*/  DADD R8, R8, R10 ;  /* 0x0000000008087229 */ /* 0x000fd0000000000a */
[----:B-1----:R-:W-:-:S08]  /*0930*/  DADD R4, R8, R4 ;  /* 0x0000000008047229 */ /* 0x002fd00000000004 */
[----:B------:R-:W-:-:S11]  /*0940*/  DADD R18, R4, R6 ;  /* 0x0000000004127229 */ /* 0x000fd60000000006 */
.L_x_37:
[----:B------:R-:W-:Y:S05]  /*0950*/  BSYNC.RECONVERGENT B1 ;  /* 0x0000000000017941 */ /* 0x000fea0003800200 */
.L_x_36:
[----:B------:R-:W-:Y:S05]  /*0960*/  @!P1 BRA `(.L_x_30) ;  /* 0x00000000002c9947 */ /* 0x000fea0003800000 */
[----:B------:R-:W0:Y:S01]  /*0970*/  S2UR UR5, SR_CgaCtaId ;  /* 0x00000000000579c3 */ /* 0x000e220000008800 */
[----:B------:R-:W-:Y:S01]  /*0980*/  UMOV UR4, 0x400 ;  /* 0x0000040000047882 */ /* 0x000fe20000000000 */
[----:B------:R-:W-:Y:S01]  /*0990*/  IMAD.MOV R0, RZ, RZ, -R0 ;  /* 0x000000ffff007224 */ /* 0x000fe200078e0a00 */
[----:B0-----:R-:W-:-:S06]  /*09a0*/  ULEA UR4, UR5, UR4, 0x18 ;  /* 0x0000000405047291 */ /* 0x001fcc000f8ec0ff */
[----:B------:R-:W-:-:S07]  /*09b0*/  LEA R16, R16, UR4, 0x3 ;  /* 0x0000000410107c11 */ /* 0x000fce000f8e18ff */
.L_x_38:
[----:B------:R0:W1:Y:S01]  /*09c0*/  LDS.64 R2, [R16] ;  /* 0x0000000010027984 */ /* 0x0000620000000a00 */
[----:B------:R-:W-:-:S05]  /*09d0*/  VIADD R0, R0, 0x1 ;  /* 0x0000000100007836 */ /* 0x000fca0000000000 */
[----:B------:R-:W-:Y:S01]  /*09e0*/  ISETP.NE.AND P0, PT, R0, RZ, PT ;  /* 0x000000ff0000720c */ /* 0x000fe20003f05270 */
[----:B0-----:R-:W-:Y:S01]  /*09f0*/  VIADD R16, R16, 0x8 ;  /* 0x0000000810107836 */ /* 0x001fe20000000000 */
[----:B-1----:R-:W-:-:S11]  /*0a00*/  DADD R18, R2, R18 ;  /* 0x0000000002127229 */ /* 0x002fd60000000012 */
[----:B------:R-:W-:Y:S05]  /*0a10*/  @P0 BRA `(.L_x_38) ;  /* 0xfffffffc00e80947 */ /* 0x000fea000383ffff */
.L_x_30:
[----:B------:R-:W-:Y:S05]  /*0a20*/  BSYNC.RECONVERGENT B0 ;  /* 0x0000000000007941 */ /* 0x000fea0003800200 */
.L_x_29:
[----:B------:R-:W0:Y:S02]  /*0a30*/  LDC.64 R2, c[0x0][0x3a0] ;  /* 0x0000e800ff027b82 */ /* 0x000e240000000a00 */
[----:B0-----:R-:W-:Y:S01]  /*0a40*/  STG.E.64 desc[UR6][R2.64], R18 ;  /* 0x0000001202007986 */ /* 0x001fe2000c101b06 */
[----:B------:R-:W-:Y:S05]  /*0a50*/  EXIT ;  /* 0x000000000000794d */ /* 0x000fea0003800000 */
.L_x_39:
        /* <DEDUP_REMOVED lines=10> */
.L_x_52:


//--------------------- .text._Z15kernel_solve_v0PdPiS0_S_S_S_jj --------------------------
	.section	.text._Z15kernel_solve_v0PdPiS0_S_S_S_jj,"ax",@progbits
	.align	128
        .global         _Z15kernel_solve_v0PdPiS0_S_S_S_jj
        .type           _Z15kernel_solve_v0PdPiS0_S_S_S_jj,@function
        .size           _Z15kernel_solve_v0PdPiS0_S_S_S_jj,(.L_x_53 - _Z15kernel_solve_v0PdPiS0_S_S_S_jj)
        .other          _Z15kernel_solve_v0PdPiS0_S_S_S_jj,@"STO_CUDA_ENTRY STV_DEFAULT"
_Z15kernel_solve_v0PdPiS0_S_S_S_jj:
.text._Z15kernel_solve_v0PdPiS0_S_S_S_jj:
[----:B------:R-:W-:Y:S01]  /*0000*/  LDC R1, c[0x0][0x37c] ;  /* 0x0000df00ff017b82 */ /* 0x000fe20000000800 */
[----:B------:R-:W0:Y:S07]  /*0010*/  LDCU UR5, c[0x0][0x3b4] ;  /* 0x00007680ff0577ac */ /* 0x000e2e0008000800 */
[----:B------:R-:W1:Y:S01]  /*0020*/  LDC.64 R2, c[0x0][0x3a0] ;  /* 0x0000e800ff027b82 */ /* 0x000e620000000a00 */
[----:B------:R-:W1:Y:S01]  /*0030*/  LDCU.64 UR20, c[0x0][0x358] ;  /* 0x00006b00ff1477ac */ /* 0x000e620008000a00 */
[----:B0-----:R-:W-:Y:S01]  /*0040*/  ISETP.NE.AND P0, PT, RZ, UR5, PT ;  /* 0x00000005ff007c0c */ /* 0x001fe2000bf05270 */
[----:B-1----:R0:W-:-:S12]  /*0050*/  STG.E.64 desc[UR20][R2.64], RZ ;  /* 0x000000ff02007986 */ /* 0x0021d8000c101b14 */
[----:B------:R-:W-:Y:S05]  /*0060*/  @!P0 EXIT ;  /* 0x000000000000894d */ /* 0x000fea0003800000 */
[----:B------:R-:W-:Y:S02]  /*0070*/  UISETP.GE.U32.AND UP0, UPT, UR5, 0x4, UPT ;  /* 0x000000040500788c */ /* 0x000fe4000bf06070 */
[----:B------:R-:W-:Y:S01]  /*0080*/  ULOP3.LUT UR14, UR5, 0x3, URZ, 0xc0, !UPT ;  /* 0x00000003050e7892 */ /* 0x000fe2000f8ec0ff */
[----:B------:R-:W-:-:S06]  /*0090*/  UMOV UR4, URZ ;  /* 0x000000ff00047c82 */ /* 0x000fcc0008000000 */
[----:B------:R-:W-:Y:S05]  /*00a0*/  BRA.U !UP0, `(.L_x_40) ;  /* 0x0000000508687547 */ /* 0x000fea000b800000 */
[----:B------:R-:W1:Y:S01]  /*00b0*/  LDCU.128 UR16, c[0x0][0x380] ;  /* 0x00007000ff1077ac */ /* 0x000e620008000c00 */
[----:B------:R-:W2:Y:S01]  /*00c0*/  LDCU.64 UR10, c[0x0][0x390] ;  /* 0x00007200ff0a77ac */ /* 0x000ea20008000a00 */
[----:B------:R-:W-:Y:S01]  /*00d0*/  ULOP3.LUT UR4, UR5, 0xfffffffc, URZ, 0xc0, !UPT ;  /* 0xfffffffc05047892 */ /* 0x000fe2000f8ec0ff */
[----:B------:R-:W3:Y:S01]  /*00e0*/  LDCU UR12, c[0x0][0x3b0] ;  /* 0x00007600ff0c77ac */ /* 0x000ee20008000800 */
[----:B-1----:R-:W-:Y:S02]  /*00f0*/  UIADD3 UR9, UP0, UPT, UR18, 0x8, URZ ;  /* 0x0000000812097890 */ /* 0x002fe4000ff1e0ff */
[----:B------:R-:W-:Y:S02]  /*0100*/  UIADD3 UR5, UP2, UPT, UR16, 0x10, URZ ;  /* 0x0000001010057890 */ /* 0x000fe4000ff5e0ff */
[----:B--2---:R-:W-:Y:S02]  /*0110*/  UIADD3 UR7, UP1, UPT, UR10, 0x8, URZ ;  /* 0x000000080a077890 */ /* 0x004fe4000ff3e0ff */
[----:B------:R-:W-:Y:S01]  /*0120*/  UIADD3.X UR10, UPT, UPT, URZ, UR19, URZ, UP0, !UPT ;  /* 0x00000013ff0a7290 */ /* 0x000fe200087fe4ff */
[----:B0-----:R-:W-:Y:S01]  /*0130*/  IMAD.U32 R2, RZ, RZ, UR9 ;  /* 0x00000009ff027e24 */ /* 0x001fe2000f8e00ff */
[----:B------:R-:W-:Y:S01]  /*0140*/  UIADD3.X UR6, UPT, UPT, URZ, UR17, URZ, UP2, !UPT ;  /* 0x00000011ff067290 */ /* 0x000fe200097fe4ff */
[----:B------:R-:W-:Y:S01]  /*0150*/  IMAD.U32 R6, RZ, RZ, UR5 ;  /* 0x00000005ff067e24 */ /* 0x000fe2000f8e00ff */
[----:B------:R-:W-:Y:S01]  /*0160*/  UIADD3.X UR8, UPT, UPT, URZ, UR11, URZ, UP1, !UPT ;  /* 0x0000000bff087290 */ /* 0x000fe20008ffe4ff */
[----:B------:R-:W-:Y:S01]  /*0170*/  IMAD.U32 R4, RZ, RZ, UR7 ;  /* 0x00000007ff047e24 */ /* 0x000fe2000f8e00ff */
[----:B------:R-:W-:Y:S01]  /*0180*/  MOV R3, UR10 ;  /* 0x0000000a00037c02 */ /* 0x000fe20008000f00 */
[----:B------:R-:W-:Y:S01]  /*0190*/  UIADD3 UR11, UPT, UPT, -UR4, URZ, URZ ;  /* 0x000000ff040b7290 */ /* 0x000fe2000fffe1ff */
[----:B------:R-:W-:-:S02]  /*01a0*/  IMAD.U32 R7, RZ, RZ, UR6 ;  /* 0x00000006ff077e24 */ /* 0x000fc4000f8e00ff */
[----:B---3--:R-:W-:-:S09]  /*01b0*/  IMAD.U32 R5, RZ, RZ, UR8 ;  /* 0x00000008ff057e24 */ /* 0x008fd2000f8e00ff */
.L_x_45:
[----:B--2---:R-:W2:Y:S02]  /*01c0*/  LDG.E R0, desc[UR20][R2.64+-0x8] ;  /* 0xfffff81402007981 */ /* 0x004ea4000c1e1900 */
[----:B--2---:R-:W-:-:S13]  /*01d0*/  ISETP.NE.AND P0, PT, R0, UR12, PT ;  /* 0x0000000c00007c0c */ /* 0x004fda000bf05270 */
[----:B01-3--:R-:W-:Y:S05]  /*01e0*/  @P0 BRA `(.L_x_41) ;  /* 0x0000000000340947 */ /* 0x00bfea0003800000 */
[----:B------:R-:W2:Y:S02]  /*01f0*/  LDG.E R13, desc[UR20][R4.64+-0x8] ;  /* 0xfffff814040d7981 */ /* 0x000ea4000c1e1900 */
[----:B--2---:R-:W-:-:S13]  /*0200*/  ISETP.NE.AND P0, PT, R13, UR12, PT ;  /* 0x0000000c0d007c0c */ /* 0x004fda000bf05270 */
[----:B------:R-:W2:Y:S01]  /*0210*/  @!P0 LDG.E.64 R8, desc[UR20][R6.64+-0x10] ;  /* 0xfffff01406088981 */ /* 0x000ea2000c1e1b00 */
[----:B------:R-:W0:Y:S08]  /*0220*/  @P0 LDC.64 R14, c[0x0][0x398] ;  /* 0x0000e600ff0e0b82 */ /* 0x000e300000000a00 */
[----:B------:R-:W2:Y:S08]  /*0230*/  @!P0 LDC.64 R10, c[0x0][0x3a8] ;  /* 0x0000ea00ff0a8b82 */ /* 0x000eb00000000a00 */
[----:B------:R-:W1:Y:S01]  /*0240*/  @P0 LDC.64 R18, c[0x0][0x3a0] ;  /* 0x0000e800ff120b82 */ /* 0x000e620000000a00 */
[----:B0-----:R-:W-:Y:S01]  /*0250*/  @P0 IMAD.WIDE R14, R13, 0x8, R14 ;  /* 0x000000080d0e0825 */ /* 0x001fe200078e020e */
[----:B--2---:R0:W-:Y:S04]  /*0260*/  @!P0 STG.E.64 desc[UR20][R10.64], R8 ;  /* 0x000000080a008986 */ /* 0x0041e8000c101b14 */
[----:B------:R-:W2:Y:S04]  /*0270*/  @P0 LDG.E.64 R12, desc[UR20][R6.64+-0x10] ;  /* 0xfffff014060c0981 */ /* 0x000ea8000c1e1b00 */
[----:B------:R-:W2:Y:S04]  /*0280*/  @P0 LDG.E.64 R14, desc[UR20][R14.64] ;  /* 0x000000140e0e0981 */ /* 0x000ea8000c1e1b00 */
[----:B-1----:R-:W2:Y:S02]  /*0290*/  @P0 LDG.E.64 R16, desc[UR20][R18.64] ;  /* 0x0000001412100981 */ /* 0x002ea4000c1e1b00 */
[----:B--2---:R-:W-:-:S07]  /*02a0*/  @P0 DFMA R12, R12, R14, R16 ;  /* 0x0000000e0c0c022b */ /* 0x004fce0000000010 */
[----:B------:R0:W-:Y:S04]  /*02b0*/  @P0 STG.E.64 desc[UR20][R18.64], R12 ;  /* 0x0000000c12000986 */ /* 0x0001e8000c101b14 */
.L_x_41:
[----:B------:R-:W2:Y:S02]  /*02c0*/  LDG.E R0, desc[UR20][R2.64+-0x4] ;  /* 0xfffffc1402007981 */ /* 0x000ea4000c1e1900 */
[----:B--2---:R-:W-:-:S13]  /*02d0*/  ISETP.NE.AND P0, PT, R0, UR12, PT ;  /* 0x0000000c00007c0c */ /* 0x004fda000bf05270 */
[----:B------:R-:W-:Y:S05]  /*02e0*/  @P0 BRA `(.L_x_42) ;  /* 0x0000000000340947 */ /* 0x000fea0003800000 */
[----:B0-----:R-:W2:Y:S02]  /*02f0*/  LDG.E R9, desc[UR20][R4.64+-0x4] ;  /* 0xfffffc1404097981 */ /* 0x001ea4000c1e1900 */
[----:B--2---:R-:W-:-:S13]  /*0300*/  ISETP.NE.AND P0, PT, R9, UR12, PT ;  /* 0x0000000c09007c0c */ /* 0x004fda000bf05270 */
[----:B------:R-:W0:Y:S08]  /*0310*/  @P0 LDC.64 R10, c[0x0][0x398] ;  /* 0x0000e600ff0a0b82 */ /* 0x000e300000000a00 */
[----:B------:R-:W1:Y:S01]  /*0320*/  @P0 LDC.64 R14, c[0x0][0x3a0] ;  /* 0x0000e800ff0e0b82 */ /* 0x000e620000000a00 */
[----:B0-----:R-:W-:Y:S02]  /*0330*/  @P0 IMAD.WIDE R10, R9, 0x8, R10 ;  /* 0x00000008090a0825 */ /* 0x001fe400078e020a */
[----:B------:R-:W2:Y:S04]  /*0340*/  @P0 LDG.E.64 R8, desc[UR20][R6.64+-0x8] ;  /* 0xfffff81406080981 */ /* 0x000ea8000c1e1b00 */
[----:B------:R-:W2:Y:S04]  /*0350*/  @P0 LDG.E.64 R10, desc[UR20][R10.64] ;  /* 0x000000140a0a0981 */ /* 0x000ea8000c1e1b00 */
[----:B-1----:R-:W2:Y:S01]  /*0360*/  @P0 LDG.E.64 R12, desc[UR20][R14.64] ;  /* 0x000000140e0c0981 */ /* 0x002ea2000c1e1b00 */
[----:B------:R-:W0:Y:S01]  /*0370*/  @!P0 LDC.64 R16, c[0x0][0x3a8] ;  /* 0x0000ea00ff108b82 */ /* 0x000e220000000a00 */
[----:B--2---:R-:W-:-:S07]  /*0380*/  @P0 DFMA R8, R8, R10, R12 ;  /* 0x0000000a0808022b */ /* 0x004fce000000000c */
[----:B------:R1:W-:Y:S04]  /*0390*/  @P0 STG.E.64 desc[UR20][R14.64], R8 ;  /* 0x000000080e000986 */ /* 0x0003e8000c101b14 */
[----:B------:R-:W0:Y:S04]  /*03a0*/  @!P0 LDG.E.64 R12, desc[UR20][R6.64+-0x8] ;  /* 0xfffff814060c8981 */ /* 0x000e28000c1e1b00 */
[----:B0-----:R1:W-:Y:S02]  /*03b0*/  @!P0 STG.E.64 desc[UR20][R16.64], R12 ;  /* 0x0000000c10008986 */ /* 0x0013e4000c101b14 */
.L_x_42:
[----:B------:R-:W2:Y:S02]  /*03c0*/  LDG.E R0, desc[UR20][R2.64] ;  /* 0x0000001402007981 */ /* 0x000ea4000c1e1900 */
[----:B--2---:R-:W-:-:S13]  /*03d0*/  ISETP.NE.AND P0, PT, R0, UR12, PT ;  /* 0x0000000c00007c0c */ /* 0x004fda000bf05270 */
[----:B------:R-:W-:Y:S05]  /*03e0*/  @P0 BRA `(.L_x_43) ;  /* 0x0000000000340947 */ /* 0x000fea0003800000 */
[----:B01----:R-:W2:Y:S02]  /*03f0*/  LDG.E R9, desc[UR20][R4.64] ;  /* 0x0000001404097981 */ /* 0x003ea4000c1e1900 */
        /* <DEDUP_REMOVED lines=12> */
.L_x_43:
[----:B------:R-:W3:Y:S01]  /*04c0*/  LDG.E R0, desc[UR20][R2.64+0x4] ;  /* 0x0000041402007981 */ /* 0x000ee2000c1e1900 */
[----:B------:R-:W-:-:S04]  /*04d0*/  UIADD3 UR11, UPT, UPT, UR11, 0x4, URZ ;  /* 0x000000040b0b7890 */ /* 0x000fc8000fffe0ff */
[----:B------:R-:W-:Y:S01]  /*04e0*/  UISETP.NE.AND UP0, UPT, UR11, URZ, UPT ;  /* 0x000000ff0b00728c */ /* 0x000fe2000bf05270 */
[----:B---3--:R-:W-:-:S13]  /*04f0*/  ISETP.NE.AND P0, PT, R0, UR12, PT ;  /* 0x0000000c00007c0c */ /* 0x008fda000bf05270 */
[----:B------:R-:W-:Y:S05]  /*0500*/  @P0 BRA `(.L_x_44) ;  /* 0x0000000000340947 */ /* 0x000fea0003800000 */
[----:B012---:R-:W2:Y:S02]  /*0510*/  LDG.E R9, desc[UR20][R4.64+0x4] ;  /* 0x0000041404097981 */ /* 0x007ea4000c1e1900 */
        /* <DEDUP_REMOVED lines=12> */
.L_x_44:
[----:B------:R-:W-:Y:S02]  /*05e0*/  IADD3 R4, P1, PT, R4, 0x10, RZ ;  /* 0x0000001004047810 */ /* 0x000fe40007f3e0ff */
[----:B------:R-:W-:Y:S02]  /*05f0*/  IADD3 R6, P2, PT, R6, 0x20, RZ ;  /* 0x0000002006067810 */ /* 0x000fe40007f5e0ff */
[----:B------:R-:W-:Y:S01]  /*0600*/  IADD3 R2, P0, PT, R2, 0x10, RZ ;  /* 0x0000001002027810 */ /* 0x000fe20007f1e0ff */
[----:B------:R-:W-:Y:S02]  /*0610*/  IMAD.X R5, RZ, RZ, R5, P1 ;  /* 0x000000ffff057224 */ /* 0x000fe400008e0605 */
[----:B------:R-:W-:Y:S01]  /*0620*/  IMAD.X R7, RZ, RZ, R7, P2 ;  /* 0x000000ffff077224 */ /* 0x000fe200010e0607 */
[----:B------:R-:W-:Y:S01]  /*0630*/  IADD3.X R3, PT, PT, RZ, R3, RZ, P0, !PT ;  /* 0x00000003ff037210 */ /* 0x000fe200007fe4ff */
[----:B------:R-:W-:Y:S08]  /*0640*/  BRA.U UP0, `(.L_x_45) ;  /* 0xfffffff900dc7547 */ /* 0x000ff0000b83ffff */
.L_x_40:
[----:B------:R-:W-:-:S13]  /*0650*/  ISETP.NE.AND P0, PT, RZ, UR14, PT ;  /* 0x0000000eff007c0c */ /* 0x000fda000bf05270 */
[----:B------:R-:W-:Y:S05]  /*0660*/  @!P0 EXIT ;  /* 0x000000000000894d */ /* 0x000fea0003800000 */
[----:B------:R-:W4:Y:S01]  /*0670*/  LDCU.128 UR8, c[0x0][0x380] ;  /* 0x00007000ff0877ac */ /* 0x000f220008000c00 */
[----:B------:R-:W5:Y:S01]  /*0680*/  LDCU.64 UR12, c[0x0][0x390] ;  /* 0x00007200ff0c77ac */ /* 0x000f620008000a00 */
[----:B------:R-:W0:Y:S01]  /*0690*/  LDCU UR15, c[0x0][0x3b0] ;  /* 0x00007600ff0f77ac */ /* 0x000e220008000800 */
[----:B------:R-:W-:Y:S02]  /*06a0*/  UIADD3 UR14, UPT, UPT, -UR14, URZ, URZ ;  /* 0x000000ff0e0e7290 */ /* 0x000fe4000fffe1ff */
[----:B----4-:R-:W-:Y:S02]  /*06b0*/  UIMAD.WIDE.U32 UR6, UR4, 0x8, UR8 ;  /* 0x00000008040678a5 */ /* 0x010fe4000f8e0008 */
[----:B------:R-:W-:Y:S02]  /*06c0*/  UIMAD.WIDE.U32 UR8, UR4, 0x4, UR10 ;  /* 0x00000004040878a5 */ /* 0x000fe4000f8e000a */
[----:B-----5:R-:W-:Y:S02]  /*06d0*/  UIMAD.WIDE.U32 UR4, UR4, 0x4, UR12 ;  /* 0x00000004040478a5 */ /* 0x020fe4000f8e000c */
[----:B0-----:R-:W-:Y:S01]  /*06e0*/  MOV R2, UR6 ;  /* 0x0000000600027c02 */ /* 0x001fe20008000f00 */
[----:B------:R-:W-:Y:S01]  /*06f0*/  IMAD.U32 R3, RZ, RZ, UR7 ;  /* 0x00000007ff037e24 */ /* 0x000fe2000f8e00ff */
[----:B------:R-:W-:Y:S01]  /*0700*/  MOV R5, UR7 ;  /* 0x0000000700057c02 */ /* 0x000fe20008000f00 */
[----:B------:R-:W-:-:S02]  /*0710*/  IMAD.U32 R4, RZ, RZ, UR6 ;  /* 0x00000006ff047e24 */ /* 0x000fc4000f8e00ff */
[----:B-123--:R-:W-:Y:S02]  /*0720*/  IMAD.MOV.U32 R8, RZ, RZ, R2 ;  /* 0x000000ffff087224 */ /* 0x00efe400078e0002 */
[----:B------:R-:W-:-:S07]  /*0730*/  IMAD.MOV.U32 R9, RZ, RZ, R5 ;  /* 0x000000ffff097224 */ /* 0x000fce00078e0005 */
.L_x_47:
[----:B-1----:R-:W-:Y:S01]  /*0740*/  MOV R2, UR8 ;  /* 0x0000000800027c02 */ /* 0x002fe20008000f00 */
[----:B------:R-:W-:-:S05]  /*0750*/  IMAD.U32 R3, RZ, RZ, UR9 ;  /* 0x00000009ff037e24 */ /* 0x000fca000f8e00ff */
[----:B------:R-:W2:Y:S01]  /*0760*/  LDG.E R2, desc[UR20][R2.64] ;  /* 0x0000001402027981 */ /* 0x000ea2000c1e1900 */
[----:B------:R-:W-:Y:S02]  /*0770*/  UIADD3 UR14, UPT, UPT, UR14, 0x1, URZ ;  /* 0x000000010e0e7890 */ /* 0x000fe4000fffe0ff */
[----:B------:R-:W-:Y:S01]  /*0780*/  UIADD3 UR8, UP1, UPT, UR8, 0x4, URZ ;  /* 0x0000000408087890 */ /* 0x000fe2000ff3e0ff */
[----:B--2---:R-:W-:-:S13]  /*0790*/  ISETP.NE.AND P0, PT, R2, UR15, PT ;  /* 0x0000000f02007c0c */ /* 0x004fda000bf05270 */
[----:B------:R-:W-:Y:S05]  /*07a0*/  @P0 BRA `(.L_x_46) ;  /* 0x00000000003c0947 */ /* 0x000fea0003800000 */
[----:B------:R-:W-:Y:S01]  /*07b0*/  MOV R11, UR5 ;  /* 0x00000005000b7c02 */ /* 0x000fe20008000f00 */
[----:B------:R-:W-:-:S05]  /*07c0*/  IMAD.U32 R10, RZ, RZ, UR4 ;  /* 0x00000004ff0a7e24 */ /* 0x000fca000f8e00ff */
[----:B------:R-:W2:Y:S02]  /*07d0*/  LDG.E R11, desc[UR20][R10.64] ;  /* 0x000000140a0b7981 */ /* 0x000ea4000c1e1900 */
[----:B--2---:R-:W-:-:S13]  /*07e0*/  ISETP.NE.AND P0, PT, R11, UR15, PT ;  /* 0x0000000f0b007c0c */ /* 0x004fda000bf05270 */
[----:B------:R-:W0:Y:S01]  /*07f0*/  @P0 LDC.64 R4, c[0x0][0x398] ;  /* 0x0000e600ff040b82 */ /* 0x000e220000000a00 */
[----:B------:R-:W2:Y:S07]  /*0800*/  @P0 LDG.E.64 R2, desc[UR20][R8.64] ;  /* 0x0000001408020981 */ /* 0x000eae000c1e1b00 */
[----:B------:R-:W1:Y:S01]  /*0810*/  @P0 LDC.64 R12, c[0x0][0x3a0] ;  /* 0x0000e800ff0c0b82 */ /* 0x000e620000000a00 */
[----:B0-----:R-:W-:-:S06]  /*0820*/  @P0 IMAD.WIDE R4, R11, 0x8, R4 ;  /* 0x000000080b040825 */ /* 0x001fcc00078e0204 */
[----:B------:R-:W2:Y:S04]  /*0830*/  @P0 LDG.E.64 R4, desc[UR20][R4.64] ;  /* 0x0000001404040981 */ /* 0x000ea8000c1e1b00 */
[----:B-1----:R-:W2:Y:S01]  /*0840*/  @P0 LDG.E.64 R6, desc[UR20][R12.64] ;  /* 0x000000140c060981 */ /* 0x002ea2000c1e1b00 */
[----:B------:R-:W0:Y:S01]  /*0850*/  @!P0 LDC.64 R10, c[0x0][0x3a8] ;  /* 0x0000ea00ff0a8b82 */ /* 0x000e220000000a00 */
[----:B--2---:R-:W-:-:S07]  /*0860*/  @P0 DFMA R2, R2, R4, R6 ;  /* 0x000000040202022b */ /* 0x004fce0000000006 */
[----:B------:R1:W-:Y:S04]  /*0870*/  @P0 STG.E.64 desc[UR20][R12.64], R2 ;  /* 0x000000020c000986 */ /* 0x0003e8000c101b14 */
[----:B------:R-:W0:Y:S04]  /*0880*/  @!P0 LDG.E.64 R6, desc[UR20][R8.64] ;  /* 0x0000001408068981 */ /* 0x000e28000c1e1b00 */
[----:B0-----:R1:W-:Y:S02]  /*0890*/  @!P0 STG.E.64 desc[UR20][R10.64], R6 ;  /* 0x000000060a008986 */ /* 0x0013e4000c101b14 */
.L_x_46:
[----:B------:R-:W-:Y:S01]  /*08a0*/  UIADD3 UR4, UP0, UPT, UR4, 0x4, URZ ;  /* 0x0000000404047890 */ /* 0x000fe2000ff1e0ff */
[----:B------:R-:W-:Y:S01]  /*08b0*/  IADD3 R8, P0, PT, R8, 0x8, RZ ;  /* 0x0000000808087810 */ /* 0x000fe20007f1e0ff */
[----:B------:R-:W-:Y:S02]  /*08c0*/  UIADD3.X UR9, UPT, UPT, URZ, UR9, URZ, UP1, !UPT ;  /* 0x00000009ff097290 */ /* 0x000fe40008ffe4ff */
[----:B------:R-:W-:Y:S02]  /*08d0*/  UIADD3.X UR5, UPT, UPT, URZ, UR5, URZ, UP0, !UPT ;  /* 0x00000005ff057290 */ /* 0x000fe400087fe4ff */
[----:B------:R-:W-:Y:S01]  /*08e0*/  UISETP.NE.AND UP0, UPT, UR14, URZ, UPT ;  /* 0x000000ff0e00728c */ /* 0x000fe2000bf05270 */
[----:B------:R-:W-:-:S08]  /*08f0*/  IMAD.X R9, RZ, RZ, R9, P0 ;  /* 0x000000ffff097224 */ /* 0x000fd000000e0609 */
[----:B------:R-:W-:Y:S05]  /*0900*/  BRA.U UP0, `(.L_x_47) ;  /* 0xfffffffd008c7547 */ /* 0x000fea000b83ffff */
[----:B------:R-:W-:Y:S05]  /*0910*/  EXIT ;  /* 0x000000000000794d */ /* 0x000fea0003800000 */
.L_x_48:
        /* <DEDUP_REMOVED lines=14> */
.L_x_53:


//--------------------- .nv.global.init           --------------------------
	.section	.nv.global.init,"aw",@progbits
.nv.global.init:
	.type		$str,@object
	.size		$str,(.L_0 - $str)
$str:
        /*0000*/ 	.byte	0x4a, 0x61, 0x63, 0x6f, 0x62, 0x69, 0x20, 0x69, 0x74, 0x65, 0x72, 0x61, 0x74, 0x69, 0x6f, 0x6e
        /*0010*/ 	.byte	0x20, 0x25, 0x64, 0x20, 0x2d, 0x20, 0x65, 0x72, 0x72, 0x6f, 0x72, 0x20, 0x69, 0x73, 0x3a, 0x20
        /*0020*/ 	.byte	0x25, 0x66, 0x0d, 0x00
.L_0:


//--------------------- .nv.shared._Z8init_cooPxS_PiS0_j --------------------------
	.section	.nv.shared._Z8init_cooPxS_PiS0_j,"aw",@nobits
	.sectionflags	@""
	.align	16
	.zero		1024


//--------------------- .nv.shared.reserved.0     --------------------------
	.section	.nv.shared.reserved.0,"aw",@nobits
	.weak		__nv_reservedSMEM_offset_0_alias
	.size		__nv_reservedSMEM_offset_0_alias, 0, 64
	.other		__nv_reservedSMEM_offset_0_alias,@"STO_CUDA_RESERVED_SHARED STV_DEFAULT"
__nv_reservedSMEM_offset_0_alias:
	.zero		0
	.zero		64


//--------------------- .nv.shared._Z15kernel_solve_v2PdPiS0_S_S_S_S_jjP13cublasContextPb --------------------------
	.section	.nv.shared._Z15kernel_solve_v2PdPiS0_S_S_S_S_jjP13cublasContextPb,"aw",@nobits
	.sectionflags	@""
	.align	16
	.zero		1024


//--------------------- .nv.shared._Z15kernel_solve_v1PdPiS0_S_S_S_jj --------------------------
	.section	.nv.shared._Z15kernel_solve_v1PdPiS0_S_S_S_jj,"aw",@nobits
	.sectionflags	@""
	.align	16
	.zero		1024


//--------------------- .nv.shared._Z15kernel_solve_v0PdPiS0_S_S_S_jj --------------------------
	.section	.nv.shared._Z15kernel_solve_v0PdPiS0_S_S_S_jj,"aw",@nobits
	.sectionflags	@""
	.align	16
	.zero		1024


//--------------------- .nv.constant0._Z8init_cooPxS_PiS0_j --------------------------
	.section	.nv.constant0._Z8init_cooPxS_PiS0_j,"a",@progbits
	.sectionflags	@""
	.align	4
.nv.constant0._Z8init_cooPxS_PiS0_j:
	.zero		932


//--------------------- .nv.constant0._Z15kernel_solve_v2PdPiS0_S_S_S_S_jjP13cublasContextPb --------------------------
	.section	.nv.constant0._Z15kernel_solve_v2PdPiS0_S_S_S_S_jjP13cublasContextPb,"a",@progbits
	.sectionflags	@""
	.align	4
.nv.constant0._Z15kernel_solve_v2PdPiS0_S_S_S_S_jjP13cublasContextPb:
	.zero		976


//--------------------- .nv.constant0._Z15kernel_solve_v1PdPiS0_S_S_S_jj --------------------------
	.section	.nv.constant0._Z15kernel_solve_v1PdPiS0_S_S_S_jj,"a",@progbits
	.sectionflags	@""
	.align	4
.nv.constant0._Z15kernel_solve_v1PdPiS0_S_S_S_jj:
	.zero		952


//--------------------- .nv.constant0._Z15kernel_solve_v0PdPiS0_S_S_S_jj --------------------------
	.section	.nv.constant0._Z15kernel_solve_v0PdPiS0_S_S_S_jj,"a",@progbits
	.sectionflags	@""
	.align	4
.nv.constant0._Z15kernel_solve_v0PdPiS0_S_S_S_jj:
	.zero		952


//--------------------- SYMBOLS --------------------------

	.type		.nv.reservedSmem.offset0,@object
	.size		.nv.reservedSmem.offset0,0x4
	.type		.nv.reservedSmem.cap,@object
	.size		.nv.reservedSmem.cap,0x4
	.type		vprintf,@function
